	.target	sm_90a

	.elftype	@"ET_EXEC"


//--------------------- .note.nv.tkinfo           --------------------------
	.section	.note.nv.tkinfo,"",@"SHT_NOTE"
	.sectionflags	@"SHF_NOTE_NV_TKINFO"
	.tkinfo
        /*0018*/ 	.word	0x00000002
        /*0030*/ 	.string	""
        /*0030*/ 	.string	"ptxas"
        /*0030*/ 	.string	"Cuda compilation tools, release 13.0, V13.0.88"
        /*0030*/ 	.string	"Build cuda_13.0.r13.0/compiler.36424714_0"
        /*0030*/ 	.string	"-arch sm_90a -m 64 "



//--------------------- .note.nv.cuinfo           --------------------------
	.section	.note.nv.cuinfo,"",@"SHT_NOTE"
	.sectionflags	@"SHF_NOTE_NV_CUINFO"
        /*0018*/ 	.short	0x0002
        /*001a*/ 	.short	0x005a
        /*001c*/ 	.short	0x0082
	.zero		2


//--------------------- .nv.info                  --------------------------
	.section	.nv.info,"",@"SHT_CUDA_INFO"
	.align	4


	//----- nvinfo : EIATTR_REGCOUNT
	.align		4
        /*0000*/ 	.byte	0x04, 0x2f
        /*0002*/ 	.short	(.L_15 - .L_14)
	.align		4
.L_14:
        /*0004*/ 	.word	index@(_ZN7cutlass13device_kernelINS_4gemm6kernel13GemmUniversalIN4cute5tupleIJiiiiEEENS1_10collective13CollectiveMmaINS1_34MainloopSm90TmaGmmaWarpSpecializedILi4ENS5_IJNS4_1CILi2EEENSA_ILi1EEESC_EEENS1_35KernelTmaWarpSpecializedCooperativeEEENS5_IJNSA_ILi192EEENSA_ILi32EEENSA_ILi128EEEEEENS_6half_tENS5_IJlSC_lEEESK_SL_NS4_8TiledMMAINS4_8MMA_AtomIJNS4_4SM904GMMA25MMA_64x32x16_F32F16F16_SSILNSP_5MajorE0ELSR_0ELNSP_7ScaleInE1ELSS_1EEEEEENS4_6LayoutISD_NS5_IJSC_NSA_ILi0EEESW_EEEEENS5_IJNS4_10UnderscoreESZ_SZ_EEEEENS4_13SM90_TMA_LOADENS4_14ComposedLayoutINS4_7SwizzleILi3ELi4ELi3EEENS4_18smem_ptr_flag_bitsILi16EEENSV_INS5_IJNSA_ILi8EEENSA_ILi64EEEEEENS5_IJS19_SC_EEEEEEEvNS4_8identityENS4_23SM90_TMA_LOAD_MULTICASTES1D_vS1E_EENS_8epilogue10collective6detail29Sm90TmaWarpSpecializedAdapterINS1I_15DefaultEpilogueISK_SL_SL_NS1H_6thread17LinearCombinationISK_Li1EffLNS1M_9ScaleType4KindE0ELNS_15FloatRoundStyleE2ESK_EENS1_15EpilogueDefaultEEEEEvvEEEEvNT_6ParamsE)
        /*0008*/ 	.word	0x000000a8


	//----- nvinfo : EIATTR_FRAME_SIZE
	.align		4
.L_15:
        /*000c*/ 	.byte	0x04, 0x11
        /*000e*/ 	.short	(.L_17 - .L_16)
	.align		4
.L_16:
        /*0010*/ 	.word	index@(_ZN7cutlass13device_kernelINS_4gemm6kernel13GemmUniversalIN4cute5tupleIJiiiiEEENS1_10collective13CollectiveMmaINS1_34MainloopSm90TmaGmmaWarpSpecializedILi4ENS5_IJNS4_1CILi2EEENSA_ILi1EEESC_EEENS1_35KernelTmaWarpSpecializedCooperativeEEENS5_IJNSA_ILi192EEENSA_ILi32EEENSA_ILi128EEEEEENS_6half_tENS5_IJlSC_lEEESK_SL_NS4_8TiledMMAINS4_8MMA_AtomIJNS4_4SM904GMMA25MMA_64x32x16_F32F16F16_SSILNSP_5MajorE0ELSR_0ELNSP_7ScaleInE1ELSS_1EEEEEENS4_6LayoutISD_NS5_IJSC_NSA_ILi0EEESW_EEEEENS5_IJNS4_10UnderscoreESZ_SZ_EEEEENS4_13SM90_TMA_LOADENS4_14ComposedLayoutINS4_7SwizzleILi3ELi4ELi3EEENS4_18smem_ptr_flag_bitsILi16EEENSV_INS5_IJNSA_ILi8EEENSA_ILi64EEEEEENS5_IJS19_SC_EEEEEEEvNS4_8identityENS4_23SM90_TMA_LOAD_MULTICASTES1D_vS1E_EENS_8epilogue10collective6detail29Sm90TmaWarpSpecializedAdapterINS1I_15DefaultEpilogueISK_SL_SL_NS1H_6thread17LinearCombinationISK_Li1EffLNS1M_9ScaleType4KindE0ELNS_15FloatRoundStyleE2ESK_EENS1_15EpilogueDefaultEEEEEvvEEEEvNT_6ParamsE)
        /*0014*/ 	.word	0x00000000


	//----- nvinfo : EIATTR_MIN_STACK_SIZE
	.align		4
.L_17:
        /*0018*/ 	.byte	0x04, 0x12
        /*001a*/ 	.short	(.L_19 - .L_18)
	.align		4
.L_18:
        /*001c*/ 	.word	index@(_ZN7cutlass13device_kernelINS_4gemm6kernel13GemmUniversalIN4cute5tupleIJiiiiEEENS1_10collective13CollectiveMmaINS1_34MainloopSm90TmaGmmaWarpSpecializedILi4ENS5_IJNS4_1CILi2EEENSA_ILi1EEESC_EEENS1_35KernelTmaWarpSpecializedCooperativeEEENS5_IJNSA_ILi192EEENSA_ILi32EEENSA_ILi128EEEEEENS_6half_tENS5_IJlSC_lEEESK_SL_NS4_8TiledMMAINS4_8MMA_AtomIJNS4_4SM904GMMA25MMA_64x32x16_F32F16F16_SSILNSP_5MajorE0ELSR_0ELNSP_7ScaleInE1ELSS_1EEEEEENS4_6LayoutISD_NS5_IJSC_NSA_ILi0EEESW_EEEEENS5_IJNS4_10UnderscoreESZ_SZ_EEEEENS4_13SM90_TMA_LOADENS4_14ComposedLayoutINS4_7SwizzleILi3ELi4ELi3EEENS4_18smem_ptr_flag_bitsILi16EEENSV_INS5_IJNSA_ILi8EEENSA_ILi64EEEEEENS5_IJS19_SC_EEEEEEEvNS4_8identityENS4_23SM90_TMA_LOAD_MULTICASTES1D_vS1E_EENS_8epilogue10collective6detail29Sm90TmaWarpSpecializedAdapterINS1I_15DefaultEpilogueISK_SL_SL_NS1H_6thread17LinearCombinationISK_Li1EffLNS1M_9ScaleType4KindE0ELNS_15FloatRoundStyleE2ESK_EENS1_15EpilogueDefaultEEEEEvvEEEEvNT_6ParamsE)
        /*0020*/ 	.word	0x00000000
.L_19:


//--------------------- .nv.compat                --------------------------
	.section	.nv.compat,"",@"SHT_CUDA_COMPAT_INFO"
	.align	4
        /*0000*/ 	.byte	0x02, 0x09, 0x01, 0x00, 0x02, 0x02, 0x04, 0x00, 0x02, 0x05, 0x05, 0x00, 0x03, 0x07, 0x01, 0x01
        /*0010*/ 	.byte	0x02, 0x03, 0x01, 0x00, 0x02, 0x06, 0x01, 0x00, 0x04, 0x0b, 0x08, 0x00, 0x00, 0x00, 0x00, 0x00
        /*0020*/ 	.byte	0x00, 0x00, 0x00, 0x00


//--------------------- .nv.info._ZN7cutlass13device_kernelINS_4gemm6kernel13GemmUniversalIN4cute5tupleIJiiiiEEENS1_10collective13CollectiveMmaINS1_34MainloopSm90TmaGmmaWarpSpecializedILi4ENS5_IJNS4_1CILi2EEENSA_ILi1EEESC_EEENS1_35KernelTmaWarpSpecializedCooperativeEEENS5_IJNSA_ILi192EEENSA_ILi32EEENSA_ILi128EEEEEENS_6half_tENS5_IJlSC_lEEESK_SL_NS4_8TiledMMAINS4_8MMA_AtomIJNS4_4SM904GMMA25MMA_64x32x16_F32F16F16_SSILNSP_5MajorE0ELSR_0ELNSP_7ScaleInE1ELSS_1EEEEEENS4_6LayoutISD_NS5_IJSC_NSA_ILi0EEESW_EEEEENS5_IJNS4_10UnderscoreESZ_SZ_EEEEENS4_13SM90_TMA_LOADENS4_14ComposedLayoutINS4_7SwizzleILi3ELi4ELi3EEENS4_18smem_ptr_flag_bitsILi16EEENSV_INS5_IJNSA_ILi8EEENSA_ILi64EEEEEENS5_IJS19_SC_EEEEEEEvNS4_8identityENS4_23SM90_TMA_LOAD_MULTICASTES1D_vS1E_EENS_8epilogue10collective6detail29Sm90TmaWarpSpecializedAdapterINS1I_15DefaultEpilogueISK_SL_SL_NS1H_6thread17LinearCombinationISK_Li1EffLNS1M_9ScaleType4KindE0ELNS_15FloatRoundStyleE2ESK_EENS1_15EpilogueDefaultEEEEEvvEEEEvNT_6ParamsE --------------------------
	.section	.nv.info._ZN7cutlass13device_kernelINS_4gemm6kernel13GemmUniversalIN4cute5tupleIJiiiiEEENS1_10collective13CollectiveMmaINS1_34MainloopSm90TmaGmmaWarpSpecializedILi4ENS5_IJNS4_1CILi2EEENSA_ILi1EEESC_EEENS1_35KernelTmaWarpSpecializedCooperativeEEENS5_IJNSA_ILi192EEENSA_ILi32EEENSA_ILi128EEEEEENS_6half_tENS5_IJlSC_lEEESK_SL_NS4_8TiledMMAINS4_8MMA_AtomIJNS4_4SM904GMMA25MMA_64x32x16_F32F16F16_SSILNSP_5MajorE0ELSR_0ELNSP_7ScaleInE1ELSS_1EEEEEENS4_6LayoutISD_NS5_IJSC_NSA_ILi0EEESW_EEEEENS5_IJNS4_10UnderscoreESZ_SZ_EEEEENS4_13SM90_TMA_LOADENS4_14ComposedLayoutINS4_7SwizzleILi3ELi4ELi3EEENS4_18smem_ptr_flag_bitsILi16EEENSV_INS5_IJNSA_ILi8EEENSA_ILi64EEEEEENS5_IJS19_SC_EEEEEEEvNS4_8identityENS4_23SM90_TMA_LOAD_MULTICASTES1D_vS1E_EENS_8epilogue10collective6detail29Sm90TmaWarpSpecializedAdapterINS1I_15DefaultEpilogueISK_SL_SL_NS1H_6thread17LinearCombinationISK_Li1EffLNS1M_9ScaleType4KindE0ELNS_15FloatRoundStyleE2ESK_EENS1_15EpilogueDefaultEEEEEvvEEEEvNT_6ParamsE,"",@"SHT_CUDA_INFO"
	.sectionflags	@""
	.align	4


	//----- nvinfo : EIATTR_CUDA_API_VERSION
	.align		4
        /*0000*/ 	.byte	0x04, 0x37
        /*0002*/ 	.short	(.L_21 - .L_20)
.L_20:
        /*0004*/ 	.word	0x00000082


	//----- nvinfo : EIATTR_KPARAM_INFO
	.align		4
.L_21:
        /*0008*/ 	.byte	0x04, 0x17
        /*000a*/ 	.short	(.L_23 - .L_22)
.L_22:
        /*000c*/ 	.word	0x00000000
        /*0010*/ 	.short	0x0000
        /*0012*/ 	.short	0x0070
        /*0014*/ 	.byte	0x00, 0xf0, 0x01, 0x10


	//----- nvinfo : EIATTR_SPARSE_MMA_MASK
	.align		4
.L_23:
        /*0018*/ 	.byte	0x03, 0x50
        /*001a*/ 	.short	0x0000


	//----- nvinfo : EIATTR_MAXREG_COUNT
	.align		4
        /*001c*/ 	.byte	0x03, 0x1b
        /*001e*/ 	.short	0x00a8


	//----- nvinfo : EIATTR_NUM_BARRIERS
	.align		4
        /*0020*/ 	.byte	0x02, 0x4c
        /*0022*/ 	.byte	0x01
	.zero		1


	//----- nvinfo : EIATTR_EXTERNS
	.align		4
        /*0024*/ 	.byte	0x04, 0x0f
        /*0026*/ 	.short	(.L_25 - .L_24)


	//   ....[0]....
	.align		4
.L_24:
        /*0028*/ 	.word	index@(__assertfail)


	//----- nvinfo : EIATTR_MERCURY_ISA_VERSION
	.align		4
.L_25:
        /*002c*/ 	.byte	0x03, 0x5f
        /*002e*/ 	.short	0x0101


	//----- nvinfo : EIATTR_INT_WARP_WIDE_INSTR_OFFSETS
	.align		4
        /*0030*/ 	.byte	0x04, 0x31
        /*0032*/ 	.short	(.L_27 - .L_26)


	//   ....[0]....
.L_26:
        /*0034*/ 	.word	0x00000480


	//   ....[1]....
        /*0038*/ 	.word	0x000004b0


	//   ....[2]....
        /*003c*/ 	.word	0x00000670


	//   ....[3]....
        /*0040*/ 	.word	0x00002650


	//----- nvinfo : EIATTR_COOP_GROUP_MASK_REGIDS
	.align		4
.L_27:
        /*0044*/ 	.byte	0x04, 0x29
        /*0046*/ 	.short	(.L_29 - .L_28)


	//   ....[0]....
.L_28:
        /*0048*/ 	.word	0xffffffff


	//   ....[1]....
        /*004c*/ 	.word	0xffffffff


	//   ....[2]....
        /*0050*/ 	.word	0xffffffff


	//   ....[3]....
        /*0054*/ 	.word	0xffffffff


	//   ....[4]....
        /*0058*/ 	.word	0xffffffff


	//   ....[5]....
        /*005c*/ 	.word	0xffffffff


	//----- nvinfo : EIATTR_COOP_GROUP_INSTR_OFFSETS
	.align		4
.L_29:
        /*0060*/ 	.byte	0x04, 0x28
        /*0062*/ 	.short	(.L_31 - .L_30)


	//   ....[0]....
.L_30:
        /*0064*/ 	.word	0x00000060


	//   ....[1]....
        /*0068*/ 	.word	0x00000070


	//   ....[2]....
        /*006c*/ 	.word	0x00000130


	//   ....[3]....
        /*0070*/ 	.word	0x000002d0


	//   ....[4]....
        /*0074*/ 	.word	0x000007f0


	//   ....[5]....
        /*0078*/ 	.word	0x00001230


	//----- nvinfo : EIATTR_REG_RECONFIG
	.align		4
.L_31:
        /*007c*/ 	.byte	0x01, 0x54
	.zero		2


	//----- nvinfo : EIATTR_SYSCALL_OFFSETS
	.align		4
        /*0080*/ 	.byte	0x04, 0x46
        /*0082*/ 	.short	(.L_33 - .L_32)


	//   ....[0]....
.L_32:
        /*0084*/ 	.word	0x000013f0


	//----- nvinfo : EIATTR_MBARRIER_INSTR_OFFSETS
	.align		4
.L_33:
        /*0088*/ 	.byte	0x04, 0x39
        /*008a*/ 	.short	(.L_35 - .L_34)


	//   ....[0]....
.L_34:
        /*008c*/ 	.word	0x00000230
        /*0090*/ 	.word	0x000000ff
        /*0094*/ 	.word	0x00000000
        /*0098*/ 	.short	0x0100
        /*009a*/ 	.byte	0x08
	.zero		1


	//   ....[1]....
        /*009c*/ 	.word	0x00000240
        /*00a0*/ 	.word	0x000000ff
        /*00a4*/ 	.word	0x00000020
        /*00a8*/ 	.short	0x0100
        /*00aa*/ 	.byte	0x08
	.zero		1


	//   ....[2]....
        /*00ac*/ 	.word	0x00000250
        /*00b0*/ 	.word	0x000000ff
        /*00b4*/ 	.word	0x00000008
        /*00b8*/ 	.short	0x0100
        /*00ba*/ 	.byte	0x08
	.zero		1


	//   ....[3]....
        /*00bc*/ 	.word	0x00000260
        /*00c0*/ 	.word	0x000000ff
        /*00c4*/ 	.word	0x00000028
        /*00c8*/ 	.short	0x0100
        /*00ca*/ 	.byte	0x08
	.zero		1


	//   ....[4]....
        /*00cc*/ 	.word	0x00000270
        /*00d0*/ 	.word	0x000000ff
        /*00d4*/ 	.word	0x00000010
        /*00d8*/ 	.short	0x0100
        /*00da*/ 	.byte	0x08
	.zero		1


	//   ....[5]....
        /*00dc*/ 	.word	0x00000280
        /*00e0*/ 	.word	0x000000ff
        /*00e4*/ 	.word	0x00000030
        /*00e8*/ 	.short	0x0100
        /*00ea*/ 	.byte	0x08
	.zero		1


	//   ....[6]....
        /*00ec*/ 	.word	0x00000290
        /*00f0*/ 	.word	0x000000ff
        /*00f4*/ 	.word	0x00000018
        /*00f8*/ 	.short	0x0100
        /*00fa*/ 	.byte	0x08
	.zero		1


	//   ....[7]....
        /*00fc*/ 	.word	0x000002a0
        /*0100*/ 	.word	0x000000ff
        /*0104*/ 	.word	0x00000038
        /*0108*/ 	.short	0x0100
        /*010a*/ 	.byte	0x08
	.zero		1


	//   ....[8]....
        /*010c*/ 	.word	0x000006f0
        /*0110*/ 	.word	0x000000ff
        /*0114*/ 	.word	0x00000050
        /*0118*/ 	.short	0x0100
        /*011a*/ 	.byte	0x06
	.zero		1


	//   ....[9]....
        /*011c*/ 	.word	0x00000780
        /*0120*/ 	.word	0x000000ff
        /*0124*/ 	.word	0x00000058
        /*0128*/ 	.short	0x0100
        /*012a*/ 	.byte	0x06
	.zero		1


	//   ....[10]....
        /*012c*/ 	.word	0x000014b0
        /*0130*/ 	.word	0x00000003
        /*0134*/ 	.word	0x00000000
        /*0138*/ 	.short	0x010a
        /*013a*/ 	.byte	0x3f
	.zero		1


	//   ....[11]....
        /*013c*/ 	.word	0x000014f0
        /*0140*/ 	.word	0x00000003
        /*0144*/ 	.word	0x00000000
        /*0148*/ 	.short	0x010a
        /*014a*/ 	.byte	0x3f
	.zero		1


	//   ....[12]....
        /*014c*/ 	.word	0x00001d90
        /*0150*/ 	.word	0x00000005
        /*0154*/ 	.word	0x00000000
        /*0158*/ 	.short	0x010a
        /*015a*/ 	.byte	0x3f
	.zero		1


	//   ....[13]....
        /*015c*/ 	.word	0x00001dd0
        /*0160*/ 	.word	0x00000005
        /*0164*/ 	.word	0x00000000
        /*0168*/ 	.short	0x010a
        /*016a*/ 	.byte	0x3f
	.zero		1


	//   ....[14]....
        /*016c*/ 	.word	0x000024f0
        /*0170*/ 	.word	0x00000005
        /*0174*/ 	.word	0x00000000
        /*0178*/ 	.short	0x0101
        /*017a*/ 	.byte	0x3f
	.zero		1


	//   ....[15]....
        /*017c*/ 	.word	0x000026d0
        /*0180*/ 	.word	0x00000003
        /*0184*/ 	.word	0x00000000
        /*0188*/ 	.short	0x0101
        /*018a*/ 	.byte	0x3f
	.zero		1


	//   ....[16]....
        /*018c*/ 	.word	0x00005fc0
        /*0190*/ 	.word	0x00000014
        /*0194*/ 	.word	0x00000020
        /*0198*/ 	.short	0x010a
        /*019a*/ 	.byte	0x3f
	.zero		1


	//   ....[17]....
        /*019c*/ 	.word	0x00006440
        /*01a0*/ 	.word	0x00000005
        /*01a4*/ 	.word	0x00000058
        /*01a8*/ 	.short	0x0101
        /*01aa*/ 	.byte	0x3f
	.zero		1


	//   ....[18]....
        /*01ac*/ 	.word	0x00006b60
        /*01b0*/ 	.word	0x00000007
        /*01b4*/ 	.word	0x00000000
        /*01b8*/ 	.short	0x010a
        /*01ba*/ 	.byte	0x3f
	.zero		1


	//   ....[19]....
        /*01bc*/ 	.word	0x00006be0
        /*01c0*/ 	.word	0x00000008
        /*01c4*/ 	.word	0x00000000
        /*01c8*/ 	.short	0x010a
        /*01ca*/ 	.byte	0x3f
	.zero		1


	//   ....[20]....
        /*01cc*/ 	.word	0x00006c70
        /*01d0*/ 	.word	0x0000000b
        /*01d4*/ 	.word	0x00000000
        /*01d8*/ 	.short	0x010a
        /*01da*/ 	.byte	0x3f
	.zero		1


	//   ....[21]....
        /*01dc*/ 	.word	0x00006d00
        /*01e0*/ 	.word	0x00000003
        /*01e4*/ 	.word	0x00000000
        /*01e8*/ 	.short	0x010a
        /*01ea*/ 	.byte	0x3f
	.zero		1


	//   ....[22]....
        /*01ec*/ 	.word	0x00006d60
        /*01f0*/ 	.word	0x00000003
        /*01f4*/ 	.word	0x00000000
        /*01f8*/ 	.short	0x010a
        /*01fa*/ 	.byte	0x3f
	.zero		1


	//   ....[23]....
        /*01fc*/ 	.word	0x00006db0
        /*0200*/ 	.word	0x00000005
        /*0204*/ 	.word	0x00000000
        /*0208*/ 	.short	0x010a
        /*020a*/ 	.byte	0x3f
	.zero		1


	//   ....[24]....
        /*020c*/ 	.word	0x00006e80
        /*0210*/ 	.word	0x00000014
        /*0214*/ 	.word	0x00000020
        /*0218*/ 	.short	0x010a
        /*021a*/ 	.byte	0x3f
	.zero		1


	//   ....[25]....
        /*021c*/ 	.word	0x00006f50
        /*0220*/ 	.word	0x00000007
        /*0224*/ 	.word	0x00000000
        /*0228*/ 	.short	0x010a
        /*022a*/ 	.byte	0x3f
	.zero		1


	//   ....[26]....
        /*022c*/ 	.word	0x00006fa0
        /*0230*/ 	.word	0x00000008
        /*0234*/ 	.word	0x00000000
        /*0238*/ 	.short	0x010a
        /*023a*/ 	.byte	0x3f
	.zero		1


	//   ....[27]....
        /*023c*/ 	.word	0x00006ff0
        /*0240*/ 	.word	0x0000000b
        /*0244*/ 	.word	0x00000000
        /*0248*/ 	.short	0x010a
        /*024a*/ 	.byte	0x3f
	.zero		1


	//----- nvinfo : EIATTR_NUM_MBARRIERS
	.align		4
.L_35:
        /*024c*/ 	.byte	0x03, 0x38
        /*024e*/ 	.short	0x000a


	//----- nvinfo : EIATTR_EXIT_INSTR_OFFSETS
	.align		4
        /*0250*/ 	.byte	0x04, 0x1c
        /*0252*/ 	.short	(.L_37 - .L_36)


	//   ....[0]....
.L_36:
        /*0254*/ 	.word	0x00000950


	//   ....[1]....
        /*0258*/ 	.word	0x00001160


	//   ....[2]....
        /*025c*/ 	.word	0x000056d0


	//   ....[3]....
        /*0260*/ 	.word	0x00005c30


	//   ....[4]....
        /*0264*/ 	.word	0x00006d50


	//----- nvinfo : EIATTR_MAX_THREADS
	.align		4
.L_37:
        /*0268*/ 	.byte	0x04, 0x05
        /*026a*/ 	.short	(.L_39 - .L_38)
.L_38:
        /*026c*/ 	.word	0x00000180
        /*0270*/ 	.word	0x00000001
        /*0274*/ 	.word	0x00000001


	//----- nvinfo : EIATTR_CRS_STACK_SIZE
	.align		4
.L_39:
        /*0278*/ 	.byte	0x04, 0x1e
        /*027a*/ 	.short	(.L_41 - .L_40)
.L_40:
        /*027c*/ 	.word	0x00000000


	//----- nvinfo : EIATTR_CBANK_PARAM_SIZE
	.align		4
.L_41:
        /*0280*/ 	.byte	0x03, 0x19
        /*0282*/ 	.short	0x0470


	//----- nvinfo : EIATTR_PARAM_CBANK
	.align		4
        /*0284*/ 	.byte	0x04, 0x0a
        /*0286*/ 	.short	(.L_43 - .L_42)
	.align		4
.L_42:
        /*0288*/ 	.word	index@(.nv.constant0._ZN7cutlass13device_kernelINS_4gemm6kernel13GemmUniversalIN4cute5tupleIJiiiiEEENS1_10collective13CollectiveMmaINS1_34MainloopSm90TmaGmmaWarpSpecializedILi4ENS5_IJNS4_1CILi2EEENSA_ILi1EEESC_EEENS1_35KernelTmaWarpSpecializedCooperativeEEENS5_IJNSA_ILi192EEENSA_ILi32EEENSA_ILi128EEEEEENS_6half_tENS5_IJlSC_lEEESK_SL_NS4_8TiledMMAINS4_8MMA_AtomIJNS4_4SM904GMMA25MMA_64x32x16_F32F16F16_SSILNSP_5MajorE0ELSR_0ELNSP_7ScaleInE1ELSS_1EEEEEENS4_6LayoutISD_NS5_IJSC_NSA_ILi0EEESW_EEEEENS5_IJNS4_10UnderscoreESZ_SZ_EEEEENS4_13SM90_TMA_LOADENS4_14ComposedLayoutINS4_7SwizzleILi3ELi4ELi3EEENS4_18smem_ptr_flag_bitsILi16EEENSV_INS5_IJNSA_ILi8EEENSA_ILi64EEEEEENS5_IJS19_SC_EEEEEEEvNS4_8identityENS4_23SM90_TMA_LOAD_MULTICASTES1D_vS1E_EENS_8epilogue10collective6detail29Sm90TmaWarpSpecializedAdapterINS1I_15DefaultEpilogueISK_SL_SL_NS1H_6thread17LinearCombinationISK_Li1EffLNS1M_9ScaleType4KindE0ELNS_15FloatRoundStyleE2ESK_EENS1_15EpilogueDefaultEEEEEvvEEEEvNT_6ParamsE)
        /*028c*/ 	.short	0x0210
        /*028e*/ 	.short	0x0470


	//----- nvinfo : EIATTR_SW_WAR
	.align		4
.L_43:
        /*0290*/ 	.byte	0x04, 0x36
        /*0292*/ 	.short	(.L_45 - .L_44)
.L_44:
        /*0294*/ 	.word	0x00000008
.L_45:


//--------------------- .nv.callgraph             --------------------------
	.section	.nv.callgraph,"",@"SHT_CUDA_CALLGRAPH"
	.align	4
	.sectionentsize	8
	.align		4
        /*0000*/ 	.word	0x00000000
	.align		4
        /*0004*/ 	.word	0xffffffff
	.align		4
        /*0008*/ 	.word	index@(_ZN7cutlass13device_kernelINS_4gemm6kernel13GemmUniversalIN4cute5tupleIJiiiiEEENS1_10collective13CollectiveMmaINS1_34MainloopSm90TmaGmmaWarpSpecializedILi4ENS5_IJNS4_1CILi2EEENSA_ILi1EEESC_EEENS1_35KernelTmaWarpSpecializedCooperativeEEENS5_IJNSA_ILi192EEENSA_ILi32EEENSA_ILi128EEEEEENS_6half_tENS5_IJlSC_lEEESK_SL_NS4_8TiledMMAINS4_8MMA_AtomIJNS4_4SM904GMMA25MMA_64x32x16_F32F16F16_SSILNSP_5MajorE0ELSR_0ELNSP_7ScaleInE1ELSS_1EEEEEENS4_6LayoutISD_NS5_IJSC_NSA_ILi0EEESW_EEEEENS5_IJNS4_10UnderscoreESZ_SZ_EEEEENS4_13SM90_TMA_LOADENS4_14ComposedLayoutINS4_7SwizzleILi3ELi4ELi3EEENS4_18smem_ptr_flag_bitsILi16EEENSV_INS5_IJNSA_ILi8EEENSA_ILi64EEEEEENS5_IJS19_SC_EEEEEEEvNS4_8identityENS4_23SM90_TMA_LOAD_MULTICASTES1D_vS1E_EENS_8epilogue10collective6detail29Sm90TmaWarpSpecializedAdapterINS1I_15DefaultEpilogueISK_SL_SL_NS1H_6thread17LinearCombinationISK_Li1EffLNS1M_9ScaleType4KindE0ELNS_15FloatRoundStyleE2ESK_EENS1_15EpilogueDefaultEEEEEvvEEEEvNT_6ParamsE)
	.align		4
        /*000c*/ 	.word	index@(__assertfail)
	.align		4
        /*0010*/ 	.word	0x00000000
	.align		4
        /*0014*/ 	.word	0xfffffffe
	.align		4
        /*0018*/ 	.word	0x00000000
	.align		4
        /*001c*/ 	.word	0xfffffffd
	.align		4
        /*0020*/ 	.word	0x00000000
	.align		4
        /*0024*/ 	.word	0xfffffffc


//--------------------- .nv.constant4             --------------------------
	.section	.nv.constant4,"a",@progbits
	.align	8
	.align		8
.nv.constant4:
        /*0000*/ 	.dword	__assertfail
	.align		8
        /*0008*/ 	.dword	__unnamed_1
	.align		8
        /*0010*/ 	.dword	_ZN39_INTERNAL_acfa27be_4_k_cu_45d9557c_88764cuda3std3__45__cpo5beginE
	.align		8
        /*0018*/ 	.dword	_ZN39_INTERNAL_acfa27be_4_k_cu_45d9557c_88764cuda3std3__45__cpo3endE
	.align		8
        /*0020*/ 	.dword	_ZN39_INTERNAL_acfa27be_4_k_cu_45d9557c_88764cuda3std3__45__cpo6cbeginE
	.align		8
        /*0028*/ 	.dword	_ZN39_INTERNAL_acfa27be_4_k_cu_45d9557c_88764cuda3std3__45__cpo4cendE
	.align		8
        /*0030*/ 	.dword	_ZN39_INTERNAL_acfa27be_4_k_cu_45d9557c_88764cuda3std3__441_GLOBAL__N__acfa27be_4_k_cu_45d9557c_88766ignoreE
	.align		8
        /*0038*/ 	.dword	_ZN39_INTERNAL_acfa27be_4_k_cu_45d9557c_88764cuda3std3__419piecewise_constructE
	.align		8
        /*0040*/ 	.dword	_ZN39_INTERNAL_acfa27be_4_k_cu_45d9557c_88764cuda3std3__48in_placeE
	.align		8
        /*0048*/ 	.dword	_ZN39_INTERNAL_acfa27be_4_k_cu_45d9557c_88764cuda3std6ranges3__45__cpo4swapE
	.align		8
        /*0050*/ 	.dword	_ZN39_INTERNAL_acfa27be_4_k_cu_45d9557c_88764cuda3std6ranges3__45__cpo9iter_moveE
	.align		8
        /*0058*/ 	.dword	_ZN39_INTERNAL_acfa27be_4_k_cu_45d9557c_88764cute7productE
	.align		8
        /*0060*/ 	.dword	_ZN39_INTERNAL_acfa27be_4_k_cu_45d9557c_88764cute1_E
	.align		8
        /*0068*/ 	.dword	$str$22
	.align		8
        /*0070*/ 	.dword	$str$23


//--------------------- .text._ZN7cutlass13device_kernelINS_4gemm6kernel13GemmUniversalIN4cute5tupleIJiiiiEEENS1_10collective13CollectiveMmaINS1_34MainloopSm90TmaGmmaWarpSpecializedILi4ENS5_IJNS4_1CILi2EEENSA_ILi1EEESC_EEENS1_35KernelTmaWarpSpecializedCooperativeEEENS5_IJNSA_ILi192EEENSA_ILi32EEENSA_ILi128EEEEEENS_6half_tENS5_IJlSC_lEEESK_SL_NS4_8TiledMMAINS4_8MMA_AtomIJNS4_4SM904GMMA25MMA_64x32x16_F32F16F16_SSILNSP_5MajorE0ELSR_0ELNSP_7ScaleInE1ELSS_1EEEEEENS4_6LayoutISD_NS5_IJSC_NSA_ILi0EEESW_EEEEENS5_IJNS4_10UnderscoreESZ_SZ_EEEEENS4_13SM90_TMA_LOADENS4_14ComposedLayoutINS4_7SwizzleILi3ELi4ELi3EEENS4_18smem_ptr_flag_bitsILi16EEENSV_INS5_IJNSA_ILi8EEENSA_ILi64EEEEEENS5_IJS19_SC_EEEEEEEvNS4_8identityENS4_23SM90_TMA_LOAD_MULTICASTES1D_vS1E_EENS_8epilogue10collective6detail29Sm90TmaWarpSpecializedAdapterINS1I_15DefaultEpilogueISK_SL_SL_NS1H_6thread17LinearCombinationISK_Li1EffLNS1M_9ScaleType4KindE0ELNS_15FloatRoundStyleE2ESK_EENS1_15EpilogueDefaultEEEEEvvEEEEvNT_6ParamsE --------------------------
	.section	.text._ZN7cutlass13device_kernelINS_4gemm6kernel13GemmUniversalIN4cute5tupleIJiiiiEEENS1_10collective13CollectiveMmaINS1_34MainloopSm90TmaGmmaWarpSpecializedILi4ENS5_IJNS4_1CILi2EEENSA_ILi1EEESC_EEENS1_35KernelTmaWarpSpecializedCooperativeEEENS5_IJNSA_ILi192EEENSA_ILi32EEENSA_ILi128EEEEEENS_6half_tENS5_IJlSC_lEEESK_SL_NS4_8TiledMMAINS4_8MMA_AtomIJNS4_4SM904GMMA25MMA_64x32x16_F32F16F16_SSILNSP_5MajorE0ELSR_0ELNSP_7ScaleInE1ELSS_1EEEEEENS4_6LayoutISD_NS5_IJSC_NSA_ILi0EEESW_EEEEENS5_IJNS4_10UnderscoreESZ_SZ_EEEEENS4_13SM90_TMA_LOADENS4_14ComposedLayoutINS4_7SwizzleILi3ELi4ELi3EEENS4_18smem_ptr_flag_bitsILi16EEENSV_INS5_IJNSA_ILi8EEENSA_ILi64EEEEEENS5_IJS19_SC_EEEEEEEvNS4_8identityENS4_23SM90_TMA_LOAD_MULTICASTES1D_vS1E_EENS_8epilogue10collective6detail29Sm90TmaWarpSpecializedAdapterINS1I_15DefaultEpilogueISK_SL_SL_NS1H_6thread17LinearCombinationISK_Li1EffLNS1M_9ScaleType4KindE0ELNS_15FloatRoundStyleE2ESK_EENS1_15EpilogueDefaultEEEEEvvEEEEvNT_6ParamsE,"ax",@progbits
	.align	128
.text._ZN7cutlass13device_kernelINS_4gemm6kernel13GemmUniversalIN4cute5tupleIJiiiiEEENS1_10collective13CollectiveMmaINS1_34MainloopSm90TmaGmmaWarpSpecializedILi4ENS5_IJNS4_1CILi2EEENSA_ILi1EEESC_EEENS1_35KernelTmaWarpSpecializedCooperativeEEENS5_IJNSA_ILi192EEENSA_ILi32EEENSA_ILi128EEEEEENS_6half_tENS5_IJlSC_lEEESK_SL_NS4_8TiledMMAINS4_8MMA_AtomIJNS4_4SM904GMMA25MMA_64x32x16_F32F16F16_SSILNSP_5MajorE0ELSR_0ELNSP_7ScaleInE1ELSS_1EEEEEENS4_6LayoutISD_NS5_IJSC_NSA_ILi0EEESW_EEEEENS5_IJNS4_10UnderscoreESZ_SZ_EEEEENS4_13SM90_TMA_LOADENS4_14ComposedLayoutINS4_7SwizzleILi3ELi4ELi3EEENS4_18smem_ptr_flag_bitsILi16EEENSV_INS5_IJNSA_ILi8EEENSA_ILi64EEEEEENS5_IJS19_SC_EEEEEEEvNS4_8identityENS4_23SM90_TMA_LOAD_MULTICASTES1D_vS1E_EENS_8epilogue10collective6detail29Sm90TmaWarpSpecializedAdapterINS1I_15DefaultEpilogueISK_SL_SL_NS1H_6thread17LinearCombinationISK_Li1EffLNS1M_9ScaleType4KindE0ELNS_15FloatRoundStyleE2ESK_EENS1_15EpilogueDefaultEEEEEvvEEEEvNT_6ParamsE:
        .type           _ZN7cutlass13device_kernelINS_4gemm6kernel13GemmUniversalIN4cute5tupleIJiiiiEEENS1_10collective13CollectiveMmaINS1_34MainloopSm90TmaGmmaWarpSpecializedILi4ENS5_IJNS4_1CILi2EEENSA_ILi1EEESC_EEENS1_35KernelTmaWarpSpecializedCooperativeEEENS5_IJNSA_ILi192EEENSA_ILi32EEENSA_ILi128EEEEEENS_6half_tENS5_IJlSC_lEEESK_SL_NS4_8TiledMMAINS4_8MMA_AtomIJNS4_4SM904GMMA25MMA_64x32x16_F32F16F16_SSILNSP_5MajorE0ELSR_0ELNSP_7ScaleInE1ELSS_1EEEEEENS4_6LayoutISD_NS5_IJSC_NSA_ILi0EEESW_EEEEENS5_IJNS4_10UnderscoreESZ_SZ_EEEEENS4_13SM90_TMA_LOADENS4_14ComposedLayoutINS4_7SwizzleILi3ELi4ELi3EEENS4_18smem_ptr_flag_bitsILi16EEENSV_INS5_IJNSA_ILi8EEENSA_ILi64EEEEEENS5_IJS19_SC_EEEEEEEvNS4_8identityENS4_23SM90_TMA_LOAD_MULTICASTES1D_vS1E_EENS_8epilogue10collective6detail29Sm90TmaWarpSpecializedAdapterINS1I_15DefaultEpilogueISK_SL_SL_NS1H_6thread17LinearCombinationISK_Li1EffLNS1M_9ScaleType4KindE0ELNS_15FloatRoundStyleE2ESK_EENS1_15EpilogueDefaultEEEEEvvEEEEvNT_6ParamsE,@function
        .size           _ZN7cutlass13device_kernelINS_4gemm6kernel13GemmUniversalIN4cute5tupleIJiiiiEEENS1_10collective13CollectiveMmaINS1_34MainloopSm90TmaGmmaWarpSpecializedILi4ENS5_IJNS4_1CILi2EEENSA_ILi1EEESC_EEENS1_35KernelTmaWarpSpecializedCooperativeEEENS5_IJNSA_ILi192EEENSA_ILi32EEENSA_ILi128EEEEEENS_6half_tENS5_IJlSC_lEEESK_SL_NS4_8TiledMMAINS4_8MMA_AtomIJNS4_4SM904GMMA25MMA_64x32x16_F32F16F16_SSILNSP_5MajorE0ELSR_0ELNSP_7ScaleInE1ELSS_1EEEEEENS4_6LayoutISD_NS5_IJSC_NSA_ILi0EEESW_EEEEENS5_IJNS4_10UnderscoreESZ_SZ_EEEEENS4_13SM90_TMA_LOADENS4_14ComposedLayoutINS4_7SwizzleILi3ELi4ELi3EEENS4_18smem_ptr_flag_bitsILi16EEENSV_INS5_IJNSA_ILi8EEENSA_ILi64EEEEEENS5_IJS19_SC_EEEEEEEvNS4_8identityENS4_23SM90_TMA_LOAD_MULTICASTES1D_vS1E_EENS_8epilogue10collective6detail29Sm90TmaWarpSpecializedAdapterINS1I_15DefaultEpilogueISK_SL_SL_NS1H_6thread17LinearCombinationISK_Li1EffLNS1M_9ScaleType4KindE0ELNS_15FloatRoundStyleE2ESK_EENS1_15EpilogueDefaultEEEEEvvEEEEvNT_6ParamsE,(.L_x_131 - _ZN7cutlass13device_kernelINS_4gemm6kernel13GemmUniversalIN4cute5tupleIJiiiiEEENS1_10collective13CollectiveMmaINS1_34MainloopSm90TmaGmmaWarpSpecializedILi4ENS5_IJNS4_1CILi2EEENSA_ILi1EEESC_EEENS1_35KernelTmaWarpSpecializedCooperativeEEENS5_IJNSA_ILi192EEENSA_ILi32EEENSA_ILi128EEEEEENS_6half_tENS5_IJlSC_lEEESK_SL_NS4_8TiledMMAINS4_8MMA_AtomIJNS4_4SM904GMMA25MMA_64x32x16_F32F16F16_SSILNSP_5MajorE0ELSR_0ELNSP_7ScaleInE1ELSS_1EEEEEENS4_6LayoutISD_NS5_IJSC_NSA_ILi0EEESW_EEEEENS5_IJNS4_10UnderscoreESZ_SZ_EEEEENS4_13SM90_TMA_LOADENS4_14ComposedLayoutINS4_7SwizzleILi3ELi4ELi3EEENS4_18smem_ptr_flag_bitsILi16EEENSV_INS5_IJNSA_ILi8EEENSA_ILi64EEEEEENS5_IJS19_SC_EEEEEEEvNS4_8identityENS4_23SM90_TMA_LOAD_MULTICASTES1D_vS1E_EENS_8epilogue10collective6detail29Sm90TmaWarpSpecializedAdapterINS1I_15DefaultEpilogueISK_SL_SL_NS1H_6thread17LinearCombinationISK_Li1EffLNS1M_9ScaleType4KindE0ELNS_15FloatRoundStyleE2ESK_EENS1_15EpilogueDefaultEEEEEvvEEEEvNT_6ParamsE)
        .other          _ZN7cutlass13device_kernelINS_4gemm6kernel13GemmUniversalIN4cute5tupleIJiiiiEEENS1_10collective13CollectiveMmaINS1_34MainloopSm90TmaGmmaWarpSpecializedILi4ENS5_IJNS4_1CILi2EEENSA_ILi1EEESC_EEENS1_35KernelTmaWarpSpecializedCooperativeEEENS5_IJNSA_ILi192EEENSA_ILi32EEENSA_ILi128EEEEEENS_6half_tENS5_IJlSC_lEEESK_SL_NS4_8TiledMMAINS4_8MMA_AtomIJNS4_4SM904GMMA25MMA_64x32x16_F32F16F16_SSILNSP_5MajorE0ELSR_0ELNSP_7ScaleInE1ELSS_1EEEEEENS4_6LayoutISD_NS5_IJSC_NSA_ILi0EEESW_EEEEENS5_IJNS4_10UnderscoreESZ_SZ_EEEEENS4_13SM90_TMA_LOADENS4_14ComposedLayoutINS4_7SwizzleILi3ELi4ELi3EEENS4_18smem_ptr_flag_bitsILi16EEENSV_INS5_IJNSA_ILi8EEENSA_ILi64EEEEEENS5_IJS19_SC_EEEEEEEvNS4_8identityENS4_23SM90_TMA_LOAD_MULTICASTES1D_vS1E_EENS_8epilogue10collective6detail29Sm90TmaWarpSpecializedAdapterINS1I_15DefaultEpilogueISK_SL_SL_NS1H_6thread17LinearCombinationISK_Li1EffLNS1M_9ScaleType4KindE0ELNS_15FloatRoundStyleE2ESK_EENS1_15EpilogueDefaultEEEEEvvEEEEvNT_6ParamsE,@"STO_CUDA_ENTRY STV_DEFAULT"
_ZN7cutlass13device_kernelINS_4gemm6kernel13GemmUniversalIN4cute5tupleIJiiiiEEENS1_10collective13CollectiveMmaINS1_34MainloopSm90TmaGmmaWarpSpecializedILi4ENS5_IJNS4_1CILi2EEENSA_ILi1EEESC_EEENS1_35KernelTmaWarpSpecializedCooperativeEEENS5_IJNSA_ILi192EEENSA_ILi32EEENSA_ILi128EEEEEENS_6half_tENS5_IJlSC_lEEESK_SL_NS4_8TiledMMAINS4_8MMA_AtomIJNS4_4SM904GMMA25MMA_64x32x16_F32F16F16_SSILNSP_5MajorE0ELSR_0ELNSP_7ScaleInE1ELSS_1EEEEEENS4_6LayoutISD_NS5_IJSC_NSA_ILi0EEESW_EEEEENS5_IJNS4_10UnderscoreESZ_SZ_EEEEENS4_13SM90_TMA_LOADENS4_14ComposedLayoutINS4_7SwizzleILi3ELi4ELi3EEENS4_18smem_ptr_flag_bitsILi16EEENSV_INS5_IJNSA_ILi8EEENSA_ILi64EEEEEENS5_IJS19_SC_EEEEEEEvNS4_8identityENS4_23SM90_TMA_LOAD_MULTICASTES1D_vS1E_EENS_8epilogue10collective6detail29Sm90TmaWarpSpecializedAdapterINS1I_15DefaultEpilogueISK_SL_SL_NS1H_6thread17LinearCombinationISK_Li1EffLNS1M_9ScaleType4KindE0ELNS_15FloatRoundStyleE2ESK_EENS1_15EpilogueDefaultEEEEEvvEEEEvNT_6ParamsE:
[----:B------:R-:W0:Y:S01]  /*0000*/  LDC R1, c[0x0][0x28] ;  /* 0x00000a00ff017b82 */ /* 0x000e220000000800 */
[----:B------:R-:W1:Y:S01]  /*0010*/  S2R R18, SR_TID.X ;  /* 0x0000000000127919 */ /* 0x000e620000002100 */
[----:B------:R-:W-:Y:S01]  /*0020*/  ELECT P0, URZ, PT ;  /* 0x00000000003f782f */ /* 0x000fe20003800000 */
[----:B------:R-:W-:Y:S01]  /*0030*/  BSSY B0, `(.L_x_0) ;  /* 0x000000f000007945 */ /* 0x000fe20003800000 */
[--C-:B-1----:R-:W-:Y:S02]  /*0040*/  SHF.R.U32.HI R0, RZ, 0x5, R18.reuse ;  /* 0x00000005ff007819 */ /* 0x102fe40000011612 */
[----:B------:R-:W-:-:S03]  /*0050*/  SHF.R.U32.HI R3, RZ, 0x7, R18 ;  /* 0x00000007ff037819 */ /* 0x000fc60000011612 */
[----:B------:R-:W1:Y:S04]  /*0060*/  SHFL.IDX PT, R2, R0, RZ, 0x1f ;  /* 0x00001fff00027589 */ /* 0x000e6800000e0000 */
[----:B------:R2:W3:Y:S01]  /*0070*/  SHFL.IDX PT, R5, R3, RZ, 0x1f ;  /* 0x00001fff03057589 */ /* 0x0004e200000e0000 */
[----:B-1----:R-:W-:-:S13]  /*0080*/  ISETP.NE.OR P0, PT, R2, RZ, !P0 ;  /* 0x000000ff0200720c */ /* 0x002fda0004705670 */
[----:B0-23--:R-:W-:Y:S05]  /*0090*/  @P0 BRA `(.L_x_1) ;  /* 0x0000000000200947 */ /* 0x00dfea0003800000 */
[----:B------:R-:W-:Y:S02]  /*00a0*/  ULDC.64 UR4, c[0x0][0x198] ;  /* 0x0000660000047ab9 */ /* 0x000fe40000000a00 */
[----:B------:R-:W-:Y:S02]  /*00b0*/  UIADD3 UR6, UP0, UR4, 0xf0, URZ ;  /* 0x000000f004067890 */ /* 0x000fe4000ff1e03f */
[----:B------:R-:W-:Y:S02]  /*00c0*/  UIADD3 UR4, UP1, UR4, 0x1f0, URZ ;  /* 0x000001f004047890 */ /* 0x000fe4000ff3e03f */
[----:B------:R-:W-:Y:S02]  /*00d0*/  UIADD3.X UR7, URZ, UR5, URZ, UP0, !UPT ;  /* 0x000000053f077290 */ /* 0x000fe400087fe43f */
[----:B------:R-:W-:-:S07]  /*00e0*/  UIADD3.X UR5, URZ, UR5, URZ, UP1, !UPT ;  /* 0x000000053f057290 */ /* 0x000fce0008ffe43f */
[----:B------:R0:W-:Y:S02]  /*00f0*/  UTMACCTL.PF [UR6] ;  /* 0x00000000060079b9 */ /* 0x0001e40008040000 */
[----:B------:R0:W-:Y:S02]  /*0100*/  UTMACCTL.PF [UR4] ;  /* 0x00000000040079b9 */ /* 0x0001e40008040000 */
[----:B0-----:R-:W-:Y:S01]  /*0110*/  NOP ;  /* 0x0000000000007918 */ /* 0x001fe20000000000 */
.L_x_1:
[----:B------:R-:W-:Y:S05]  /*0120*/  BSYNC B0 ;  /* 0x0000000000007941 */ /* 0x000fea0003800000 */
.L_x_0:
[----:B------:R-:W0:Y:S02]  /*0130*/  SHFL.IDX PT, R3, R0, RZ, 0x1f ;  /* 0x00001fff00037589 */ /* 0x000e2400000e0000 */
[----:B0-----:R-:W-:-:S13]  /*0140*/  ISETP.NE.AND P0, PT, R3, RZ, PT ;  /* 0x000000ff0300720c */ /* 0x001fda0003f05270 */
[----:B------:R-:W-:Y:S05]  /*0150*/  @P0 BRA `(.L_x_2) ;  /* 0x0000000000580947 */ /* 0x000fea0003800000 */
[----:B------:R-:W0:Y:S01]  /*0160*/  S2UR UR8, SR_CgaCtaId ;  /* 0x00000000000879c3 */ /* 0x000e220000008800 */
[----:B------:R-:W-:Y:S01]  /*0170*/  UMOV UR4, 0x400 ;  /* 0x0000040000047882 */ /* 0x000fe20000000000 */
[----:B------:R-:W-:Y:S01]  /*0180*/  UMOV UR5, 0x1 ;  /* 0x0000000100057882 */ /* 0x000fe20000000000 */
[----:B------:R-:W-:Y:S01]  /*0190*/  UMOV UR6, 0x4 ;  /* 0x0000000400067882 */ /* 0x000fe20000000000 */
[----:B------:R-:W-:Y:S01]  /*01a0*/  ELECT P0, URZ, PT ;  /* 0x00000000003f782f */ /* 0x000fe20003800000 */
[----:B------:R-:W-:-:S04]  /*01b0*/  UIADD3 UR6, -UR6, 0x100000, URZ ;  /* 0x0010000006067890 */ /* 0x000fc8000fffe13f */
[----:B------:R-:W-:Y:S02]  /*01c0*/  USHF.L.U32 UR7, UR6, 0xb, URZ ;  /* 0x0000000b06077899 */ /* 0x000fe4000800063f */
[----:B------:R-:W-:Y:S02]  /*01d0*/  USHF.L.U32 UR6, UR6, 0x1, URZ ;  /* 0x0000000106067899 */ /* 0x000fe4000800063f */
[----:B0-----:R-:W-:Y:S02]  /*01e0*/  ULEA UR8, UR8, UR4, 0x18 ;  /* 0x0000000408087291 */ /* 0x001fe4000f8ec03f */
[----:B------:R-:W-:-:S04]  /*01f0*/  UIADD3 UR4, -UR5, 0x100000, URZ ;  /* 0x0010000005047890 */ /* 0x000fc8000fffe13f */
[----:B------:R-:W-:Y:S02]  /*0200*/  USHF.L.U32 UR5, UR4, 0xb, URZ ;  /* 0x0000000b04057899 */ /* 0x000fe4000800063f */
[----:B------:R-:W-:Y:S01]  /*0210*/  USHF.L.U32 UR4, UR4, 0x1, URZ ;  /* 0x0000000104047899 */ /* 0x000fe2000800063f */
[----:B------:R-:W0:Y:S11]  /*0220*/  FENCE.VIEW.ASYNC.S ;  /* 0x00000000000073c6 */ /* 0x000e360000000000 */
[----:B0-----:R0:W1:Y:S01]  /*0230*/  SYNCS.EXCH.64 URZ, [UR8], UR4 ;  /* 0x00000004083f75b2 */ /* 0x0010620008000100 */
[----:B------:R0:W2:Y:S01]  /*0240*/  SYNCS.EXCH.64 URZ, [UR8+0x20], UR6 ;  /* 0x00002006083f75b2 */ /* 0x0000a20008000100 */
[----:B------:R0:W3:Y:S01]  /*0250*/  SYNCS.EXCH.64 URZ, [UR8+0x8], UR4 ;  /* 0x00000804083f75b2 */ /* 0x0000e20008000100 */
[----:B------:R0:W4:Y:S01]  /*0260*/  SYNCS.EXCH.64 URZ, [UR8+0x28], UR6 ;  /* 0x00002806083f75b2 */ /* 0x0001220008000100 */
[----:B------:R0:W0:Y:S01]  /*0270*/  SYNCS.EXCH.64 URZ, [UR8+0x10], UR4 ;  /* 0x00001004083f75b2 */ /* 0x0000220008000100 */
[----:B------:R0:W0:Y:S01]  /*0280*/  SYNCS.EXCH.64 URZ, [UR8+0x30], UR6 ;  /* 0x00003006083f75b2 */ /* 0x0000220008000100 */
[----:B------:R0:W0:Y:S01]  /*0290*/  SYNCS.EXCH.64 URZ, [UR8+0x18], UR4 ;  /* 0x00001804083f75b2 */ /* 0x0000220008000100 */
[----:B------:R0:W0:Y:S01]  /*02a0*/  SYNCS.EXCH.64 URZ, [UR8+0x38], UR6 ;  /* 0x00003806083f75b2 */ /* 0x0000220008000100 */
[----:B------:R-:W-:Y:S01]  /*02b0*/  NOP ;  /* 0x0000000000007918 */ /* 0x000fe20000000000 */
.L_x_2:
[----:B------:R-:W-:Y:S01]  /*02c0*/  SHF.R.S32.HI R7, RZ, 0x1f, R18 ;  /* 0x0000001fff077819 */ /* 0x000fe20000011412 */
[----:B------:R-:W5:Y:S01]  /*02d0*/  SHFL.IDX PT, R0, R0, RZ, 0x1f ;  /* 0x00001fff00007589 */ /* 0x000f6200000e0000 */
[----:B0-----:R-:W0:Y:S01]  /*02e0*/  S2UR UR8, SR_CTAID.X ;  /* 0x00000000000879c3 */ /* 0x001e220000002500 */
[----:B------:R-:W-:Y:S02]  /*02f0*/  ELECT P0, URZ, PT ;  /* 0x00000000003f782f */ /* 0x000fe40003800000 */
[----:B------:R-:W-:Y:S01]  /*0300*/  LEA.HI R7, R7, R18, RZ, 0x7 ;  /* 0x0000001207077211 */ /* 0x000fe200078f38ff */
[----:B------:R-:W1:Y:S01]  /*0310*/  S2R R4, SR_CTAID.Y ;  /* 0x0000000000047919 */ /* 0x000e620000002600 */
[----:B------:R-:W-:Y:S01]  /*0320*/  SHF.R.S32.HI R8, RZ, 0x1f, R3 ;  /* 0x0000001fff087819 */ /* 0x000fe20000011403 */
[----:B------:R-:W-:Y:S01]  /*0330*/  ULDC UR4, c[0x0][0x150] ;  /* 0x0000540000047ab9 */ /* 0x000fe20000000800 */
[----:B------:R-:W-:Y:S01]  /*0340*/  LOP3.LUT R7, R7, 0xffffff80, RZ, 0xc0, !PT ;  /* 0xffffff8007077812 */ /* 0x000fe200078ec0ff */
[----:B------:R-:W-:Y:S01]  /*0350*/  NOP ;  /* 0x0000000000007918 */ /* 0x000fe20000000000 */
[----:B------:R-:W-:Y:S01]  /*0360*/  LEA.HI R8, R8, R3, RZ, 0x2 ;  /* 0x0000000308087211 */ /* 0x000fe200078f10ff */
[----:B------:R-:W2:Y:S01]  /*0370*/  LDC R10, c[0x0][0x144] ;  /* 0x00005100ff0a7b82 */ /* 0x000ea20000000800 */
[----:B------:R-:W-:Y:S01]  /*0380*/  NOP ;  /* 0x0000000000007918 */ /* 0x000fe20000000000 */
[----:B------:R-:W-:Y:S01]  /*0390*/  IMAD.IADD R6, R18, 0x1, -R7 ;  /* 0x0000000112067824 */ /* 0x000fe200078e0a07 */
[----:B------:R-:W-:Y:S01]  /*03a0*/  LOP3.LUT R8, R8, 0x3ffffffc, RZ, 0xc0, !PT ;  /* 0x3ffffffc08087812 */ /* 0x000fe200078ec0ff */
[----:B------:R-:W-:Y:S01]  /*03b0*/  IMAD.MOV.U32 R23, RZ, RZ, 0x1 ;  /* 0x00000001ff177424 */ /* 0x000fe200078e00ff */
[----:B------:R-:W-:-:S02]  /*03c0*/  ISETP.NE.AND P3, PT, R5, RZ, PT ;  /* 0x000000ff0500720c */ /* 0x000fc40003f65270 */
[----:B------:R-:W-:Y:S01]  /*03d0*/  SHF.R.S32.HI R7, RZ, 0x1f, R6 ;  /* 0x0000001fff077819 */ /* 0x000fe20000011406 */
[----:B------:R-:W-:Y:S01]  /*03e0*/  IMAD.IADD R8, R3, 0x1, -R8 ;  /* 0x0000000103087824 */ /* 0x000fe200078e0a08 */
[----:B------:R-:W3:Y:S02]  /*03f0*/  LDC R13, c[0x0][0x140] ;  /* 0x00005000ff0d7b82 */ /* 0x000ee40000000800 */
[----:B------:R-:W-:Y:S02]  /*0400*/  LEA.HI R7, R7, R6, RZ, 0x3 ;  /* 0x0000000607077211 */ /* 0x000fe400078f18ff */
[----:B-----5:R-:W-:Y:S02]  /*0410*/  ISETP.NE.OR P0, PT, R0, RZ, !P0 ;  /* 0x000000ff0000720c */ /* 0x020fe40004705670 */
[--C-:B------:R-:W-:Y:S02]  /*0420*/  SHF.R.S32.HI R0, RZ, 0x3, R7.reuse ;  /* 0x00000003ff007819 */ /* 0x100fe40000011407 */
[----:B------:R-:W-:-:S02]  /*0430*/  SHF.R.S32.HI R7, RZ, 0x1f, R7 ;  /* 0x0000001fff077819 */ /* 0x000fc40000011407 */
[----:B0-----:R-:W-:Y:S02]  /*0440*/  I2FP.F32.U32 R9, UR8 ;  /* 0x0000000800097c45 */ /* 0x001fe40008201000 */
[----:B------:R-:W-:-:S03]  /*0450*/  LEA.HI R7, R7, R0, RZ, 0x2 ;  /* 0x0000000007077211 */ /* 0x000fc600078f10ff */
[----:B------:R-:W-:Y:S01]  /*0460*/  FMUL R9, R9, UR4 ;  /* 0x0000000409097c20 */ /* 0x000fe20008400000 */
[----:B------:R-:W-:Y:S01]  /*0470*/  LOP3.LUT R7, R7, 0xfffffffc, RZ, 0xc0, !PT ;  /* 0xfffffffc07077812 */ /* 0x000fe200078ec0ff */
[----:B------:R-:W-:Y:S01]  /*0480*/  VOTEU.ALL UP0, P0 ;  /* 0x00000000003f7886 */ /* 0x000fe20000000000 */
[----:B-1----:R-:W-:Y:S01]  /*0490*/  I2FP.F32.U32 R3, R4 ;  /* 0x0000000400037245 */ /* 0x002fe20000201000 */
[----:B------:R-:W-:Y:S01]  /*04a0*/  ULDC UR4, c[0x0][0x154] ;  /* 0x0000550000047ab9 */ /* 0x000fe20000000800 */
[----:B------:R-:W-:Y:S01]  /*04b0*/  VOTEU.ALL UP1, P0 ;  /* 0x00000000003f7886 */ /* 0x000fe20000020000 */
[----:B------:R-:W0:Y:S01]  /*04c0*/  F2I.U32.TRUNC.NTZ R9, R9 ;  /* 0x0000000900097305 */ /* 0x000e22000020f000 */
[----:B------:R-:W-:Y:S01]  /*04d0*/  IMAD.IADD R7, R0, 0x1, -R7 ;  /* 0x0000000100077824 */ /* 0x000fe200078e0a07 */
[----:B------:R-:W1:Y:S01]  /*04e0*/  @!UP0 S2UR UR7, SR_CgaCtaId ;  /* 0x00000000000789c3 */ /* 0x000e620000008800 */
[----:B------:R-:W-:Y:S01]  /*04f0*/  FMUL R12, R3, UR4 ;  /* 0x00000004030c7c20 */ /* 0x000fe20008400000 */
[----:B------:R-:W-:Y:S01]  /*0500*/  UMOV UR4, 0x20 ;  /* 0x0000002000047882 */ /* 0x000fe20000000000 */
[----:B------:R-:W-:Y:S01]  /*0510*/  IMAD R8, R8, 0x4, R7 ;  /* 0x0000000408087824 */ /* 0x000fe200078e0207 */
[----:B------:R-:W-:Y:S01]  /*0520*/  @!UP0 UMOV UR6, 0x400 ;  /* 0x0000040000068882 */ /* 0x000fe20000000000 */
[----:B------:R-:W-:-:S04]  /*0530*/  @!UP0 UIADD3 UR4, -UR4, 0x100000, URZ ;  /* 0x0010000004048890 */ /* 0x000fc8000fffe13f */
[----:B------:R-:W-:Y:S02]  /*0540*/  @!UP0 USHF.L.U32 UR5, UR4, 0xb, URZ ;  /* 0x0000000b04058899 */ /* 0x000fe4000800063f */
[----:B------:R-:W-:Y:S01]  /*0550*/  @!UP0 USHF.L.U32 UR4, UR4, 0x1, URZ ;  /* 0x0000000104048899 */ /* 0x000fe2000800063f */
[----:B---3--:R-:W-:Y:S01]  /*0560*/  ISETP.EQ.U32.AND P2, PT, R13, 0x1, PT ;  /* 0x000000010d00780c */ /* 0x008fe20003f42070 */
[----:B------:R-:W3:Y:S01]  /*0570*/  F2I.U32.TRUNC.NTZ R12, R12 ;  /* 0x0000000c000c7305 */ /* 0x000ee2000020f000 */
[----:B------:R-:W-:Y:S01]  /*0580*/  LEA.HI R0, R8, R8, RZ, 0x1 ;  /* 0x0000000808007211 */ /* 0x000fe200078f08ff */
[----:B------:R-:W5:Y:S03]  /*0590*/  LDC R7, c[0x0][0x148] ;  /* 0x00005200ff077b82 */ /* 0x000f660000000800 */
[----:B------:R-:W-:Y:S01]  /*05a0*/  LOP3.LUT R11, R0, 0xfffffffe, RZ, 0xc0, !PT ;  /* 0xfffffffe000b7812 */ /* 0x000fe200078ec0ff */
[----:B0-----:R-:W-:Y:S01]  /*05b0*/  IMAD.MOV R15, RZ, RZ, -R9 ;  /* 0x000000ffff0f7224 */ /* 0x001fe200078e0a09 */
[----:B------:R-:W-:-:S03]  /*05c0*/  SHF.R.S32.HI R9, RZ, 0x1f, R2 ;  /* 0x0000001fff097819 */ /* 0x000fc60000011402 */
[----:B--2---:R-:W-:Y:S01]  /*05d0*/  IMAD R3, R10, R15, UR8 ;  /* 0x000000080a037e24 */ /* 0x004fe2000f8e020f */
[----:B------:R-:W-:Y:S01]  /*05e0*/  LEA.HI R9, R9, R2, RZ, 0x2 ;  /* 0x0000000209097211 */ /* 0x000fe200078f10ff */
[C---:B------:R-:W-:Y:S02]  /*05f0*/  IMAD.IADD R0, R8.reuse, 0x1, -R11 ;  /* 0x0000000108007824 */ /* 0x040fe400078e0a0b */
[----:B------:R-:W-:Y:S01]  /*0600*/  IMAD.SHL.U32 R11, R8, 0x4, RZ ;  /* 0x00000004080b7824 */ /* 0x000fe200078e00ff */
[----:B------:R-:W-:Y:S01]  /*0610*/  LOP3.LUT R9, R9, 0xfffffffc, RZ, 0xc0, !PT ;  /* 0xfffffffc09097812 */ /* 0x000fe200078ec0ff */
[----:B---3--:R-:W-:Y:S01]  /*0620*/  IMAD.MOV R24, RZ, RZ, -R12 ;  /* 0x000000ffff187224 */ /* 0x008fe200078e0a0c */
[----:B------:R-:W-:Y:S01]  /*0630*/  ISETP.NE.AND P4, PT, R0, R3, PT ;  /* 0x000000030000720c */ /* 0x000fe20003f85270 */
[----:B-1----:R-:W-:Y:S01]  /*0640*/  @!UP0 ULEA UR6, UR7, UR6, 0x18 ;  /* 0x0000000607068291 */ /* 0x002fe2000f8ec03f */
[----:B------:R-:W-:Y:S01]  /*0650*/  LOP3.LUT R22, R8, 0xc, R11, 0x78, !PT ;  /* 0x0000000c08167812 */ /* 0x000fe200078e780b */
[----:B------:R-:W-:Y:S01]  /*0660*/  IMAD.IADD R0, R2, 0x1, -R9 ;  /* 0x0000000102007824 */ /* 0x000fe200078e0a09 */
[----:B------:R-:W-:Y:S01]  /*0670*/  VOTEU.ALL UP0, P0 ;  /* 0x00000000003f7886 */ /* 0x000fe20000000000 */
[----:B------:R-:W-:Y:S01]  /*0680*/  LOP3.LUT P0, RZ, R6, 0x7, RZ, 0xc0, !PT ;  /* 0x0000000706ff7812 */ /* 0x000fe2000780c0ff */
[----:B------:R-:W-:-:S02]  /*0690*/  VIADD R6, R5, 0xffffffff ;  /* 0xffffffff05067836 */ /* 0x000fc40000000000 */
[----:B------:R-:W-:Y:S01]  /*06a0*/  ISETP.NE.AND P1, PT, R0, 0x3, PT ;  /* 0x000000030000780c */ /* 0x000fe20003f25270 */
[----:B-----5:R-:W-:Y:S01]  /*06b0*/  IMAD R9, R7, R24, R4 ;  /* 0x0000001807097224 */ /* 0x020fe200078e0204 */
[----:B------:R-:W-:Y:S02]  /*06c0*/  ISETP.LT.U32.AND P0, PT, R22, 0x2, !P0 ;  /* 0x000000021600780c */ /* 0x000fe40004701070 */
[----:B------:R-:W-:Y:S01]  /*06d0*/  ISETP.EQ.OR P1, PT, R0, RZ, !P1 ;  /* 0x000000ff0000720c */ /* 0x000fe20004f22670 */
[----:B------:R-:W0:Y:S02]  /*06e0*/  FENCE.VIEW.ASYNC.S ;  /* 0x00000000000073c6 */ /* 0x000e240000000000 */
[----:B0-----:R0:W1:Y:S01]  /*06f0*/  @!UP0 SYNCS.EXCH.64 URZ, [UR6+0x50], UR4 ;  /* 0x00005004063f85b2 */ /* 0x0010620008000100 */
[----:B------:R-:W-:Y:S02]  /*0700*/  @P4 LEA.HI R2, R22, R22, RZ, 0x1 ;  /* 0x0000001616024211 */ /* 0x000fe400078f08ff */
[----:B------:R-:W-:-:S02]  /*0710*/  ISETP.EQ.AND P1, PT, R5, RZ, P1 ;  /* 0x000000ff0500720c */ /* 0x000fc40000f22270 */
[----:B------:R-:W-:Y:S02]  /*0720*/  @P4 SHF.R.S32.HI R2, RZ, 0x1, R2 ;  /* 0x00000001ff024819 */ /* 0x000fe40000011402 */
[----:B------:R-:W-:Y:S02]  /*0730*/  ISETP.GE.U32.AND P6, PT, R6, 0x2, PT ;  /* 0x000000020600780c */ /* 0x000fe40003fc6070 */
[----:B------:R-:W-:Y:S02]  /*0740*/  @P4 ISETP.NE.AND P5, PT, R2, R9, PT ;  /* 0x000000090200420c */ /* 0x000fe40003fa5270 */
[----:B------:R-:W-:Y:S02]  /*0750*/  SEL R2, RZ, 0x1, !P0 ;  /* 0x00000001ff027807 */ /* 0x000fe40004000000 */
[----:B------:R-:W-:Y:S02]  /*0760*/  @P4 SEL R23, RZ, 0x1, P5 ;  /* 0x00000001ff174807 */ /* 0x000fe40002800000 */
[----:B------:R-:W-:Y:S01]  /*0770*/  SEL R19, RZ, 0x1, !P1 ;  /* 0x00000001ff137807 */ /* 0x000fe20004800000 */
[----:B------:R0:W2:Y:S01]  /*0780*/  @!UP1 SYNCS.EXCH.64 URZ, [UR6+0x58], UR4 ;  /* 0x00005804063f95b2 */ /* 0x0000a20008000100 */
[----:B------:R-:W-:Y:S01]  /*0790*/  LOP3.LUT R23, R23, R2, RZ, 0xc0, !PT ;  /* 0x0000000217177212 */ /* 0x000fe200078ec0ff */
[----:B------:R-:W-:Y:S01]  /*07a0*/  NOP ;  /* 0x0000000000007918 */ /* 0x000fe20000000000 */
[----:B------:R-:W-:Y:S01]  /*07b0*/  SEL R19, R19, 0x2, P6 ;  /* 0x0000000213137807 */ /* 0x000fe20003000000 */
[----:B------:R-:W-:Y:S06]  /*07c0*/  @!P2 BRA `(.L_x_3) ;  /* 0x000000000008a947 */ /* 0x000fec0003800000 */
[----:B-12-4-:R-:W-:Y:S01]  /*07d0*/  UCGABAR_ARV ;  /* 0x00000000000079c7 */ /* 0x016fe20008000000 */
[----:B------:R-:W-:Y:S05]  /*07e0*/  BRA `(.L_x_4) ;  /* 0x0000000000047947 */ /* 0x000fea0003800000 */
.L_x_3:
[----:B-12-4-:R-:W-:Y:S01]  /*07f0*/  NOP ;  /* 0x0000000000007918 */ /* 0x016fe20000000000 */
.L_x_4:
[----:B------:R-:W1:Y:S01]  /*0800*/  LDC R2, c[0x0][0x65c] ;  /* 0x00019700ff027b82 */ /* 0x000e620000000800 */
[----:B------:R-:W-:Y:S02]  /*0810*/  IMAD.U32 R8, RZ, RZ, UR8 ;  /* 0x00000008ff087e24 */ /* 0x000fe4000f8e00ff */
[----:B------:R-:W-:Y:S01]  /*0820*/  IMAD.MOV.U32 R9, RZ, RZ, RZ ;  /* 0x000000ffff097224 */ /* 0x000fe200078e00ff */
[----:B-1----:R-:W-:-:S04]  /*0830*/  ISETP.NE.AND P1, PT, R2, 0x1, PT ;  /* 0x000000010200780c */ /* 0x002fc80003f25270 */
[----:B------:R-:W-:-:S09]  /*0840*/  P2R R5, PR, RZ, 0x2 ;  /* 0x00000002ff057803 */ /* 0x000fd20000000000 */
[----:B------:R-:W1:Y:S01]  /*0850*/  @P1 LDC R17, c[0x0][0x10] ;  /* 0x00000400ff111b82 */ /* 0x000e620000000800 */
[----:B------:R-:W-:Y:S02]  /*0860*/  @P1 IMAD.MOV.U32 R5, RZ, RZ, RZ ;  /* 0x000000ffff051224 */ /* 0x000fe400078e00ff */
[----:B------:R-:W-:-:S05]  /*0870*/  @P1 IMAD.MOV.U32 R13, RZ, RZ, RZ ;  /* 0x000000ffff0d1224 */ /* 0x000fca00078e00ff */
[----:B------:R-:W2:Y:S01]  /*0880*/  @!P1 LDC R11, c[0x0][0xc] ;  /* 0x00000300ff0b9b82 */ /* 0x000ea20000000800 */
[----:B-1----:R-:W-:-:S04]  /*0890*/  @P1 IMAD.WIDE.U32 R16, R17, UR8, R4 ;  /* 0x0000000811101c25 */ /* 0x002fc8000f8e0004 */
[----:B------:R-:W-:Y:S02]  /*08a0*/  @P1 IMAD.IADD R17, R17, 0x1, R13 ;  /* 0x0000000111111824 */ /* 0x000fe400078e020d */
[----:B--2---:R-:W-:-:S04]  /*08b0*/  @!P1 IMAD.WIDE.U32 R8, R4, R11, R8 ;  /* 0x0000000b04089225 */ /* 0x004fc800078e0008 */
[----:B------:R-:W-:Y:S02]  /*08c0*/  @!P1 IMAD.MOV.U32 R16, RZ, RZ, R8 ;  /* 0x000000ffff109224 */ /* 0x000fe400078e0008 */
[----:B------:R-:W-:Y:S01]  /*08d0*/  @!P1 IMAD.MOV.U32 R17, RZ, RZ, R9 ;  /* 0x000000ffff119224 */ /* 0x000fe200078e0009 */
[----:B------:R-:W-:Y:S06]  /*08e0*/  @!P2 BRA `(.L_x_5) ;  /* 0x00000000000ca947 */ /* 0x000fec0003800000 */
[----:B------:R-:W-:Y:S01]  /*08f0*/  UCGABAR_WAIT ;  /* 0x0000000000007dc7 */ /* 0x000fe20008000000 */
[----:B------:R-:W-:Y:S01]  /*0900*/  CCTL.IVALL ;  /* 0x00000000ff00798f */ /* 0x000fe20002000000 */
[----:B------:R-:W-:Y:S05]  /*0910*/  BRA `(.L_x_6) ;  /* 0x0000000000047947 */ /* 0x000fea0003800000 */
.L_x_5:
[----:B------:R-:W-:Y:S06]  /*0920*/  BAR.SYNC.DEFER_BLOCKING 0x0 ;  /* 0x0000000000007b1d */ /* 0x000fec0000010000 */
.L_x_6:
[----:B------:R-:W-:Y:S05]  /*0930*/  @!P3 BRA `(.L_x_7) ;  /* 0x0000004c0068b947 */ /* 0x000fea0003800000 */
[----:B------:R-:W-:-:S13]  /*0940*/  ISETP.GT.U32.AND P0, PT, R6, 0x1, PT ;  /* 0x000000010600780c */ /* 0x000fda0003f04070 */
[----:B0-----:R-:W-:Y:S05]  /*0950*/  @P0 EXIT ;  /* 0x000000000000094d */ /* 0x001fea0003800000 */
[----:B------:R-:W-:Y:S01]  /*0960*/  ULDC.64 UR4, c[0x0][0x650] ;  /* 0x0001940000047ab9 */ /* 0x000fe20000000a00 */
[----:B------:R-:W-:Y:S01]  /*0970*/  PRMT R0, RZ, 0x7610, R0 ;  /* 0x00007610ff007816 */ /* 0x000fe20000000000 */
[----:B------:R-:W-:Y:S01]  /*0980*/  IMAD.MOV.U32 R61, RZ, RZ, -0x1 ;  /* 0xffffffffff3d7424 */ /* 0x000fe200078e00ff */
[----:B------:R-:W-:Y:S01]  /*0990*/  ISETP.GE.U32.AND P0, PT, R16, UR4, PT ;  /* 0x0000000410007c0c */ /* 0x000fe2000bf06070 */
[----:B------:R-:W-:Y:S02]  /*09a0*/  IMAD.MOV.U32 R60, RZ, RZ, -0x1 ;  /* 0xffffffffff3c7424 */ /* 0x000fe400078e00ff */
[----:B------:R-:W-:Y:S01]  /*09b0*/  IMAD.MOV.U32 R57, RZ, RZ, -0x1 ;  /* 0xffffffffff397424 */ /* 0x000fe200078e00ff */
[----:B------:R-:W-:-:S13]  /*09c0*/  ISETP.GE.U32.AND.EX P0, PT, R17, UR5, PT, P0 ;  /* 0x0000000511007c0c */ /* 0x000fda000bf06100 */
[----:B------:R-:W-:Y:S05]  /*09d0*/  @P0 BRA `(.L_x_8) ;  /* 0x0000000400280947 */ /* 0x000fea0003800000 */
[----:B------:R-:W0:Y:S01]  /*09e0*/  LDC.64 R20, c[0x0][0x628] ;  /* 0x00018a00ff147b82 */ /* 0x000e220000000a00 */
[----:B------:R-:W-:Y:S02]  /*09f0*/  IMAD.MOV.U32 R8, RZ, RZ, R16 ;  /* 0x000000ffff087224 */ /* 0x000fe400078e0010 */
[----:B------:R-:W-:-:S05]  /*0a00*/  IMAD.MOV.U32 R9, RZ, RZ, R17 ;  /* 0x000000ffff097224 */ /* 0x000fca00078e0011 */
[----:B------:R-:W1:Y:S08]  /*0a10*/  LDC R0, c[0x0][0x630] ;  /* 0x00018c00ff007b82 */ /* 0x000e700000000800 */
[----:B------:R-:W2:Y:S01]  /*0a20*/  LDC.64 R26, c[0x0][0x620] ;  /* 0x00018800ff1a7b82 */ /* 0x000ea20000000a00 */
[----:B0-----:R-:W-:-:S04]  /*0a30*/  ISETP.NE.U32.AND P0, PT, R20, RZ, PT ;  /* 0x000000ff1400720c */ /* 0x001fc80003f05070 */
[----:B------:R-:W-:-:S13]  /*0a40*/  ISETP.NE.AND.EX P0, PT, R21, RZ, PT, P0 ;  /* 0x000000ff1500720c */ /* 0x000fda0003f05300 */
[----:B-12---:R-:W-:Y:S05]  /*0a50*/  @!P0 BRA `(.L_x_9) ;  /* 0x0000000000288947 */ /* 0x006fea0003800000 */
[----:B------:R-:W0:Y:S02]  /*0a60*/  LDC R13, c[0x0][0x634] ;  /* 0x00018d00ff0d7b82 */ /* 0x000e240000000800 */
[----:B0-----:R-:W-:-:S05]  /*0a70*/  IADD3 R13, P0, R16, R13, RZ ;  /* 0x0000000d100d7210 */ /* 0x001fca0007f1e0ff */
[----:B------:R-:W-:-:S04]  /*0a80*/  IMAD.X R15, RZ, RZ, R17, P0 ;  /* 0x000000ffff0f7224 */ /* 0x000fc800000e0611 */
[----:B------:R-:W-:-:S04]  /*0a90*/  IMAD.WIDE.U32 R8, R15, R20, RZ ;  /* 0x000000140f087225 */ /* 0x000fc800078e00ff */
[----:B------:R-:W-:-:S04]  /*0aa0*/  IMAD.WIDE.U32 R10, P0, R13, R21, R8 ;  /* 0x000000150d0a7225 */ /* 0x000fc80007800008 */
[----:B------:R-:W-:-:S04]  /*0ab0*/  IMAD.WIDE.U32 R8, R13, R20, RZ ;  /* 0x000000140d087225 */ /* 0x000fc800078e00ff */
[----:B------:R-:W-:Y:S01]  /*0ac0*/  IMAD.X R13, RZ, RZ, RZ, P0 ;  /* 0x000000ffff0d7224 */ /* 0x000fe200000e06ff */
[----:B------:R-:W-:Y:S01]  /*0ad0*/  IADD3 RZ, P0, R9, R10, RZ ;  /* 0x0000000a09ff7210 */ /* 0x000fe20007f1e0ff */
[----:B------:R-:W-:-:S04]  /*0ae0*/  IMAD.MOV.U32 R12, RZ, RZ, R11 ;  /* 0x000000ffff0c7224 */ /* 0x000fc800078e000b */
[----:B------:R-:W-:-:S08]  /*0af0*/  IMAD.WIDE.U32.X R8, R15, R21, R12, P0 ;  /* 0x000000150f087225 */ /* 0x000fd000000e040c */
.L_x_9:
[----:B------:R-:W0:Y:S01]  /*0b00*/  LDC.64 R20, c[0x0][0x640] ;  /* 0x00019000ff147b82 */ /* 0x000e220000000a00 */
[--C-:B------:R-:W-:Y:S01]  /*0b10*/  SHF.R.U64 R57, R8, R0, R9.reuse ;  /* 0x0000000008397219 */ /* 0x100fe20000001209 */
[----:B------:R-:W-:Y:S01]  /*0b20*/  IMAD R28, R7, R24, R4 ;  /* 0x00000018071c7224 */ /* 0x000fe200078e0204 */
[----:B------:R-:W-:Y:S01]  /*0b30*/  SHF.R.U32.HI R0, RZ, R0, R9 ;  /* 0x00000000ff007219 */ /* 0x000fe20000011609 */
[----:B------:R-:W-:Y:S01]  /*0b40*/  IMAD.MOV.U32 R25, RZ, RZ, 0x1 ;  /* 0x00000001ff197424 */ /* 0x000fe200078e00ff */
[----:B------:R-:W-:-:S03]  /*0b50*/  IADD3 R5, P0, RZ, -R57, RZ ;  /* 0x80000039ff057210 */ /* 0x000fc60007f1e0ff */
[----:B------:R-:W1:Y:S02]  /*0b60*/  LDC R6, c[0x0][0x618] ;  /* 0x00018600ff067b82 */ /* 0x000e640000000800 */
[----:B------:R-:W-:-:S04]  /*0b70*/  IMAD.X R9, RZ, RZ, ~R0, P0 ;  /* 0x000000ffff097224 */ /* 0x000fc800000e0e00 */
[-C--:B------:R-:W-:Y:S02]  /*0b80*/  IMAD R0, R9, R26.reuse, RZ ;  /* 0x0000001a09007224 */ /* 0x080fe400078e02ff */
[----:B------:R-:W2:Y:S01]  /*0b90*/  LDC R11, c[0x0][0x608] ;  /* 0x00018200ff0b7b82 */ /* 0x000ea20000000800 */
[----:B------:R-:W-:-:S04]  /*0ba0*/  IMAD.WIDE.U32 R8, R5, R26, R16 ;  /* 0x0000001a05087225 */ /* 0x000fc800078e0010 */
[----:B------:R-:W-:-:S03]  /*0bb0*/  IMAD R5, R5, R27, R0 ;  /* 0x0000001b05057224 */ /* 0x000fc600078e0200 */
[----:B------:R-:W3:Y:S01]  /*0bc0*/  LDC R12, c[0x0][0x658] ;  /* 0x00019600ff0c7b82 */ /* 0x000ee20000000800 */
[----:B0-----:R-:W-:Y:S01]  /*0bd0*/  ISETP.NE.U32.AND P0, PT, R20, RZ, PT ;  /* 0x000000ff1400720c */ /* 0x001fe20003f05070 */
[----:B------:R-:W-:Y:S02]  /*0be0*/  IMAD.IADD R5, R9, 0x1, R5 ;  /* 0x0000000109057824 */ /* 0x000fe400078e0205 */
[----:B------:R-:W-:Y:S01]  /*0bf0*/  IMAD.MOV.U32 R9, RZ, RZ, -0x1 ;  /* 0xffffffffff097424 */ /* 0x000fe200078e00ff */
[----:B------:R-:W-:-:S03]  /*0c00*/  ISETP.NE.AND.EX P0, PT, R21, RZ, PT, P0 ;  /* 0x000000ff1500720c */ /* 0x000fc60003f05300 */
[----:B------:R-:W0:Y:S01]  /*0c10*/  LDC R15, c[0x0][0x600] ;  /* 0x00018000ff0f7b82 */ /* 0x000e220000000800 */
[-CC-:B-1----:R-:W-:Y:S02]  /*0c20*/  SHF.R.U64 R13, R8, R6.reuse, R5.reuse ;  /* 0x00000006080d7219 */ /* 0x182fe40000001205 */
[----:B------:R-:W-:-:S05]  /*0c30*/  SHF.R.U32.HI R0, RZ, R6, R5 ;  /* 0x00000006ff007219 */ /* 0x000fca0000011605 */
[----:B------:R-:W1:Y:S01]  /*0c40*/  LDC R14, c[0x0][0x648] ;  /* 0x00019200ff0e7b82 */ /* 0x000e620000000800 */
[-CC-:B--2---:R-:W-:Y:S02]  /*0c50*/  SHF.R.U64 R29, R13, R11.reuse, R0.reuse ;  /* 0x0000000b0d1d7219 */ /* 0x184fe40000001200 */
[----:B------:R-:W-:-:S05]  /*0c60*/  SHF.R.U32.HI R5, RZ, R11, R0 ;  /* 0x0000000bff057219 */ /* 0x000fca0000011600 */
[----:B------:R-:W2:Y:S01]  /*0c70*/  LDC R26, c[0x0][0x638] ;  /* 0x00018e00ff1a7b82 */ /* 0x000ea20000000800 */
[-CC-:B---3--:R-:W-:Y:S02]  /*0c80*/  SHF.R.U64 R24, R29, R12.reuse, R5.reuse ;  /* 0x0000000c1d187219 */ /* 0x188fe40000001205 */
[-C--:B------:R-:W-:Y:S02]  /*0c90*/  SHF.L.U32 R0, R9, R12.reuse, RZ ;  /* 0x0000000c09007219 */ /* 0x080fe400000006ff */
[----:B------:R-:W-:Y:S01]  /*0ca0*/  SHF.R.U32.HI R5, RZ, R12, R5 ;  /* 0x0000000cff057219 */ /* 0x000fe20000011605 */
[----:B------:R-:W-:Y:S01]  /*0cb0*/  IMAD.MOV.U32 R4, RZ, RZ, R24 ;  /* 0x000000ffff047224 */ /* 0x000fe200078e0018 */
[----:B------:R-:W-:Y:S01]  /*0cc0*/  LOP3.LUT R10, RZ, R0, RZ, 0x33, !PT ;  /* 0x00000000ff0a7212 */ /* 0x000fe200078e33ff */
[----:B------:R-:W3:Y:S01]  /*0cd0*/  LDC R27, c[0x0][0x610] ;  /* 0x00018400ff1b7b82 */ /* 0x000ee20000000800 */
[----:B------:R-:W-:Y:S05]  /*0ce0*/  @!P0 BRA `(.L_x_10) ;  /* 0x0000000000288947 */ /* 0x000fea0003800000 */
[----:B------:R-:W4:Y:S02]  /*0cf0*/  LDC R9, c[0x0][0x64c] ;  /* 0x00019300ff097b82 */ /* 0x000f240000000800 */
[----:B----4-:R-:W-:-:S05]  /*0d00*/  IADD3 R9, P0, R24, R9, RZ ;  /* 0x0000000918097210 */ /* 0x010fca0007f1e0ff */
        /* <DEDUP_REMOVED lines=8> */
.L_x_10:
[----:B-1----:R-:W-:Y:S01]  /*0d90*/  SHF.R.U64 R4, R4, R14, R5 ;  /* 0x0000000e04047219 */ /* 0x002fe20000001205 */
[----:B0-----:R-:W-:Y:S01]  /*0da0*/  VIADD R6, R15, 0xffffffff ;  /* 0xffffffff0f067836 */ /* 0x001fe20000000000 */
[----:B------:R-:W-:Y:S02]  /*0db0*/  SHF.L.U32 R0, R25, R12, RZ ;  /* 0x0000000c19007219 */ /* 0x000fe400000006ff */
[----:B------:R-:W-:Y:S01]  /*0dc0*/  LOP3.LUT R5, R29, R10, RZ, 0xc0, !PT ;  /* 0x0000000a1d057212 */ /* 0x000fe200078ec0ff */
[----:B------:R-:W-:Y:S01]  /*0dd0*/  IMAD.MOV R7, RZ, RZ, -R4 ;  /* 0x000000ffff077224 */ /* 0x000fe200078e0a04 */
[----:B------:R-:W-:Y:S02]  /*0de0*/  SEL R3, R3, R28, !P1 ;  /* 0x0000001c03037207 */ /* 0x000fe40004800000 */
[----:B------:R-:W-:Y:S01]  /*0df0*/  LOP3.LUT R6, R13, R6, RZ, 0xc0, !PT ;  /* 0x000000060d067212 */ /* 0x000fe200078ec0ff */
[----:B------:R-:W-:Y:S02]  /*0e00*/  IMAD R4, R0, R4, R5 ;  /* 0x0000000400047224 */ /* 0x000fe400078e0205 */
[----:B--2---:R-:W-:-:S02]  /*0e10*/  IMAD R0, R7, R26, R24 ;  /* 0x0000001a07007224 */ /* 0x004fc400078e0218 */
[----:B---3--:R-:W-:Y:S02]  /*0e20*/  IMAD R3, R4, R27, R3 ;  /* 0x0000001b04037224 */ /* 0x008fe400078e0203 */
[----:B------:R-:W-:Y:S02]  /*0e30*/  IMAD.MOV.U32 R5, RZ, RZ, 0x1 ;  /* 0x00000001ff057424 */ /* 0x000fe400078e00ff */
[----:B------:R-:W-:-:S03]  /*0e40*/  IMAD R4, R0, R15, R6 ;  /* 0x0000000f00047224 */ /* 0x000fc600078e0206 */
[----:B------:R-:W-:Y:S02]  /*0e50*/  PRMT R0, R5, 0x7610, R0 ;  /* 0x0000761005007816 */ /* 0x000fe40000000000 */
[----:B------:R-:W-:Y:S02]  /*0e60*/  SEL R60, R4, R3, !P1 ;  /* 0x00000003043c7207 */ /* 0x000fe40004800000 */
[----:B------:R-:W-:-:S07]  /*0e70*/  SEL R61, R3, R4, !P1 ;  /* 0x00000004033d7207 */ /* 0x000fce0004800000 */
.L_x_8:
[----:B------:R-:W-:-:S08]  /*0e80*/  NOP ;  /* 0x0000000000007918 */ /* 0x000fd00000000000 */
[----:B------:R-:W0:Y:S02]  /*0e90*/  USETMAXREG.TRY_ALLOC.CTAPOOL UP0, 0xe8 ;  /* 0x000000e8000079c8 */ /* 0x000e240008000600 */
[----:B0-----:R-:W-:-:S13]  /*0ea0*/  PLOP3.LUT P0, PT, PT, PT, UP0, 0x80, 0x0 ;  /* 0x000000000000781c */ /* 0x001fda0003f0f008 */
[----:B------:R-:W-:Y:S05]  /*0eb0*/  @!P0 BRA `(.L_x_8) ;  /* 0xfffffffc00f08947 */ /* 0x000fea000383ffff */
[----:B------:R-:W-:Y:S01]  /*0ec0*/  ULDC.64 UR4, c[0x0][0x598] ;  /* 0x0001660000047ab9 */ /* 0x000fe20000000a00 */
[----:B------:R-:W-:Y:S01]  /*0ed0*/  ULDC.64 UR36, c[0x0][0x208] ;  /* 0x0000820000247ab9 */ /* 0x000fe20000000a00 */
[----:B------:R-:W-:-:S04]  /*0ee0*/  ISETP.NE.U32.AND P0, PT, RZ, UR4, PT ;  /* 0x00000004ff007c0c */ /* 0x000fc8000bf05070 */
[----:B------:R-:W-:-:S13]  /*0ef0*/  ISETP.NE.AND.EX P0, PT, RZ, UR5, PT, P0 ;  /* 0x00000005ff007c0c */ /* 0x000fda000bf05300 */
[----:B------:R-:W-:Y:S05]  /*0f00*/  @!P0 BRA `(.L_x_11) ;  /* 0x00000000001c8947 */ /* 0x000fea0003800000 */
[----:B------:R-:W0:Y:S02]  /*0f10*/  LDC.64 R4, c[0x0][0x598] ;  /* 0x00016600ff047b82 */ /* 0x000e240000000a00 */
[----:B0-----:R-:W2:Y:S02]  /*0f20*/  LDG.E.64 R4, desc[UR36][R4.64] ;  /* 0x0000002404047981 */ /* 0x001ea4000c1e1b00 */
[----:B--2---:R-:W-:-:S04]  /*0f30*/  ISETP.NE.U32.AND P0, PT, R4, RZ, PT ;  /* 0x000000ff0400720c */ /* 0x004fc80003f05070 */
[----:B------:R-:W-:-:S13]  /*0f40*/  ISETP.NE.AND.EX P0, PT, R5, RZ, PT, P0 ;  /* 0x000000ff0500720c */ /* 0x000fda0003f05300 */
[----:B------:R-:W-:Y:S05]  /*0f50*/  @!P0 BRA `(.L_x_11) ;  /* 0x0000000000088947 */ /* 0x000fea0003800000 */
[----:B------:R0:W5:Y:S01]  /*0f60*/  LD.E R56, desc[UR36][R4.64] ;  /* 0x0000002404387980 */ /* 0x000162000c101900 */
[----:B------:R-:W-:Y:S05]  /*0f70*/  BRA `(.L_x_12) ;  /* 0x0000000000247947 */ /* 0x000fea0003800000 */
.L_x_11:
[----:B------:R-:W-:Y:S02]  /*0f80*/  ULDC.64 UR4, c[0x0][0x588] ;  /* 0x0001620000047ab9 */ /* 0x000fe40000000a00 */
[----:B------:R-:W-:-:S04]  /*0f90*/  ISETP.NE.U32.AND P0, PT, RZ, UR4, PT ;  /* 0x00000004ff007c0c */ /* 0x000fc8000bf05070 */
[----:B------:R-:W-:-:S13]  /*0fa0*/  ISETP.NE.AND.EX P0, PT, RZ, UR5, PT, P0 ;  /* 0x00000005ff007c0c */ /* 0x000fda000bf05300 */
[----:B------:R-:W-:Y:S05]  /*0fb0*/  @!P0 BRA `(.L_x_13) ;  /* 0x00000000000c8947 */ /* 0x000fea0003800000 */
[----:B------:R-:W0:Y:S02]  /*0fc0*/  LDC.64 R4, c[0x0][0x588] ;  /* 0x00016200ff047b82 */ /* 0x000e240000000a00 */
[----:B0-----:R1:W5:Y:S01]  /*0fd0*/  LDG.E R56, desc[UR36][R4.64] ;  /* 0x0000002404387981 */ /* 0x001362000c1e1900 */
[----:B------:R-:W-:Y:S05]  /*0fe0*/  BRA `(.L_x_12) ;  /* 0x0000000000087947 */ /* 0x000fea0003800000 */
.L_x_13:
[----:B------:R-:W-:Y:S02]  /*0ff0*/  ULDC UR4, c[0x0][0x580] ;  /* 0x0001600000047ab9 */ /* 0x000fe40000000800 */
[----:B------:R-:W-:-:S07]  /*1000*/  IMAD.U32 R56, RZ, RZ, UR4 ;  /* 0x00000004ff387e24 */ /* 0x000fce000f8e00ff */
.L_x_12:
[----:B------:R-:W-:Y:S02]  /*1010*/  ULDC.64 UR4, c[0x0][0x5a0] ;  /* 0x0001680000047ab9 */ /* 0x000fe40000000a00 */
[----:B------:R-:W-:-:S04]  /*1020*/  ISETP.NE.U32.AND P0, PT, RZ, UR4, PT ;  /* 0x00000004ff007c0c */ /* 0x000fc8000bf05070 */
[----:B------:R-:W-:-:S13]  /*1030*/  ISETP.NE.AND.EX P0, PT, RZ, UR5, PT, P0 ;  /* 0x00000005ff007c0c */ /* 0x000fda000bf05300 */
[----:B------:R-:W-:Y:S05]  /*1040*/  @!P0 BRA `(.L_x_14) ;  /* 0x00000000001c8947 */ /* 0x000fea0003800000 */
[----:B01----:R-:W0:Y:S02]  /*1050*/  LDC.64 R4, c[0x0][0x5a0] ;  /* 0x00016800ff047b82 */ /* 0x003e240000000a00 */
[----:B0-----:R-:W2:Y:S02]  /*1060*/  LDG.E.64 R4, desc[UR36][R4.64] ;  /* 0x0000002404047981 */ /* 0x001ea4000c1e1b00 */
[----:B--2---:R-:W-:-:S04]  /*1070*/  ISETP.NE.U32.AND P0, PT, R4, RZ, PT ;  /* 0x000000ff0400720c */ /* 0x004fc80003f05070 */
[----:B------:R-:W-:-:S13]  /*1080*/  ISETP.NE.AND.EX P0, PT, R5, RZ, PT, P0 ;  /* 0x000000ff0500720c */ /* 0x000fda0003f05300 */
[----:B------:R-:W-:Y:S05]  /*1090*/  @!P0 BRA `(.L_x_14) ;  /* 0x0000000000088947 */ /* 0x000fea0003800000 */
[----:B------:R0:W5:Y:S01]  /*10a0*/  LD.E R58, desc[UR36][R4.64] ;  /* 0x00000024043a7980 */ /* 0x000162000c101900 */
[----:B------:R-:W-:Y:S05]  /*10b0*/  BRA `(.L_x_15) ;  /* 0x0000000000247947 */ /* 0x000fea0003800000 */
.L_x_14:
[----:B------:R-:W-:Y:S02]  /*10c0*/  ULDC.64 UR4, c[0x0][0x590] ;  /* 0x0001640000047ab9 */ /* 0x000fe40000000a00 */
[----:B------:R-:W-:-:S04]  /*10d0*/  ISETP.NE.U32.AND P0, PT, RZ, UR4, PT ;  /* 0x00000004ff007c0c */ /* 0x000fc8000bf05070 */
[----:B------:R-:W-:-:S13]  /*10e0*/  ISETP.NE.AND.EX P0, PT, RZ, UR5, PT, P0 ;  /* 0x00000005ff007c0c */ /* 0x000fda000bf05300 */
[----:B------:R-:W-:Y:S05]  /*10f0*/  @!P0 BRA `(.L_x_16) ;  /* 0x00000000000c8947 */ /* 0x000fea0003800000 */
[----:B------:R-:W2:Y:S02]  /*1100*/  LDC.64 R58, c[0x0][0x590] ;  /* 0x00016400ff3a7b82 */ /* 0x000ea40000000a00 */
[----:B--2---:R2:W5:Y:S01]  /*1110*/  LDG.E R58, desc[UR36][R58.64] ;  /* 0x000000243a3a7981 */ /* 0x004562000c1e1900 */
[----:B------:R-:W-:Y:S05]  /*1120*/  BRA `(.L_x_15) ;  /* 0x0000000000087947 */ /* 0x000fea0003800000 */
.L_x_16:
[----:B------:R-:W-:Y:S02]  /*1130*/  ULDC UR4, c[0x0][0x584] ;  /* 0x0001610000047ab9 */ /* 0x000fe40000000800 */
[----:B------:R-:W-:-:S07]  /*1140*/  IMAD.U32 R58, RZ, RZ, UR4 ;  /* 0x00000004ff3a7e24 */ /* 0x000fce000f8e00ff */
.L_x_15:
[----:B------:R-:W-:-:S13]  /*1150*/  LOP3.LUT P0, RZ, R0, 0xff, RZ, 0xc0, !PT ;  /* 0x000000ff00ff7812 */ /* 0x000fda000780c0ff */
[----:B------:R-:W-:Y:S05]  /*1160*/  @!P0 EXIT ;  /* 0x000000000000894d */ /* 0x000fea0003800000 */
[----:B------:R-:W-:Y:S01]  /*1170*/  ULDC UR4, c[0x0][0x28c] ;  /* 0x0000a30000047ab9 */ /* 0x000fe20000000800 */
[----:B------:R-:W-:Y:S01]  /*1180*/  LOP3.LUT R76, R19, 0x1, RZ, 0xfc, !PT ;  /* 0x00000001134c7812 */ /* 0x000fe200078efcff */
[----:B------:R-:W-:Y:S01]  /*1190*/  UIADD3 UR4, UR4, 0x7f, URZ ;  /* 0x0000007f04047890 */ /* 0x000fe2000fffe03f */
[----:B------:R-:W-:Y:S01]  /*11a0*/  UMOV UR38, URZ ;  /* 0x0000003f00267c82 */ /* 0x000fe20008000000 */
[----:B------:R-:W-:Y:S02]  /*11b0*/  UMOV UR39, URZ ;  /* 0x0000003f00277c82 */ /* 0x000fe40008000000 */
[----:B------:R-:W-:-:S04]  /*11c0*/  USHF.R.S32.HI UR5, URZ, 0x1f, UR4 ;  /* 0x0000001f3f057899 */ /* 0x000fc80008011404 */
[----:B------:R-:W-:-:S04]  /*11d0*/  ULEA.HI UR5, UR5, UR4, URZ, 0x7 ;  /* 0x0000000405057291 */ /* 0x000fc8000f8f383f */
[----:B------:R-:W-:-:S12]  /*11e0*/  USHF.R.S32.HI UR40, URZ, 0x7, UR5 ;  /* 0x000000073f287899 */ /* 0x000fd80008011405 */
.L_x_96:
[----:B------:R-:W-:Y:S01]  /*11f0*/  LOP3.LUT R0, R18, 0x80, RZ, 0xc0, !PT ;  /* 0x0000008012007812 */ /* 0x000fe200078ec0ff */
[----:B---3--:R-:W3:Y:S01]  /*1200*/  S2UR UR7, SR_CgaCtaId ;  /* 0x00000000000779c3 */ /* 0x008ee20000008800 */
[----:B------:R-:W-:Y:S02]  /*1210*/  UMOV UR6, 0x400 ;  /* 0x0000040000067882 */ /* 0x000fe40000000000 */
[----:B------:R-:W-:-:S06]  /*1220*/  SHF.R.U32.HI R0, RZ, 0x7, R0 ;  /* 0x00000007ff007819 */ /* 0x000fcc0000011600 */
[----:B----4-:R-:W4:Y:S01]  /*1230*/  SHFL.IDX PT, R0, R0, RZ, 0x1f ;  /* 0x00001fff00007589 */ /* 0x010f2200000e0000 */
[----:B---3--:R-:W-:Y:S01]  /*1240*/  ULEA UR6, UR7, UR6, 0x18 ;  /* 0x0000000607067291 */ /* 0x008fe2000f8ec03f */
[----:B----4-:R-:W-:-:S13]  /*1250*/  R2UR UR4, R0 ;  /* 0x00000000000472ca */ /* 0x010fda00000e0000 */
[----:B------:R-:W-:-:S04]  /*1260*/  ULEA.HI UR5, UR4, UR4, URZ, 0x1 ;  /* 0x0000000404057291 */ /* 0x000fc8000f8f083f */
[----:B------:R-:W-:-:S04]  /*1270*/  ULOP3.LUT UR5, UR5, 0x7fffe, URZ, 0xc0, !UPT ;  /* 0x0007fffe05057892 */ /* 0x000fc8000f8ec03f */
[----:B------:R-:W-:-:S03]  /*1280*/  UIADD3 UR5, UR4, -UR5, URZ ;  /* 0x8000000504057290 */ /* 0x000fc6000fffe03f */
[----:B------:R-:W-:Y:S01]  /*1290*/  ULDC UR4, c[0x0][0x28c] ;  /* 0x0000a30000047ab9 */ /* 0x000fe20000000800 */
[----:B------:R-:W-:Y:S01]  /*12a0*/  ULEA UR5, UR5, UR6, 0xd ;  /* 0x0000000605057291 */ /* 0x000fe2000f8e683f */
[----:B------:R-:W-:-:S03]  /*12b0*/  ISETP.LT.AND P0, PT, RZ, UR4, PT ;  /* 0x00000004ff007c0c */ /* 0x000fc6000bf01270 */
[----:B------:R-:W-:-:S04]  /*12c0*/  UIADD3 UR5, UR5, 0x100, URZ ;  /* 0x0000010005057890 */ /* 0x000fc8000fffe03f */
[----:B------:R-:W-:-:S04]  /*12d0*/  USHF.R.U32.HI UR5, URZ, 0x4, UR5 ;  /* 0x000000043f057899 */ /* 0x000fc80008011605 */
[----:B------:R-:W-:Y:S02]  /*12e0*/  ULOP3.LUT UR41, UR5, 0x3fff, URZ, 0xc0, !UPT ;  /* 0x00003fff05297892 */ /* 0x000fe4000f8ec03f */
[----:B01---5:R-:W-:Y:S10]  /*12f0*/  @P0 BRA `(.L_x_17) ;  /* 0x0000000000400947 */ /* 0x023ff40003800000 */
[----:B------:R-:W-:Y:S01]  /*1300*/  MOV R0, 0x0 ;  /* 0x0000000000007802 */ /* 0x000fe20000000f00 */
[----:B------:R-:W-:Y:S01]  /*1310*/  ULDC.64 UR4, c[0x4][0x68] ;  /* 0x01001a0000047ab9 */ /* 0x000fe20000000a00 */
[----:B------:R-:W-:Y:S01]  /*1320*/  ULDC.64 UR6, c[0x4][0x8] ;  /* 0x0100020000067ab9 */ /* 0x000fe20000000a00 */
[----:B01----:R-:W-:Y:S01]  /*1330*/  IMAD.U32 R4, RZ, RZ, UR4 ;  /* 0x00000004ff047e24 */ /* 0x003fe2000f8e00ff */
[----:B------:R0:W1:Y:S01]  /*1340*/  LDC.64 R14, c[0x4][R0] ;  /* 0x01000000000e7b82 */ /* 0x0000620000000a00 */
[----:B------:R-:W-:Y:S01]  /*1350*/  IMAD.U32 R5, RZ, RZ, UR5 ;  /* 0x00000005ff057e24 */ /* 0x000fe2000f8e00ff */
[----:B------:R-:W-:Y:S01]  /*1360*/  ULDC.64 UR4, c[0x4][0x70] ;  /* 0x01001c0000047ab9 */ /* 0x000fe20000000a00 */
[----:B------:R-:W-:Y:S02]  /*1370*/  IMAD.U32 R10, RZ, RZ, UR6 ;  /* 0x00000006ff0a7e24 */ /* 0x000fe4000f8e00ff */
[----:B------:R-:W-:Y:S02]  /*1380*/  IMAD.U32 R6, RZ, RZ, UR4 ;  /* 0x00000004ff067e24 */ /* 0x000fe4000f8e00ff */
[----:B------:R-:W-:-:S02]  /*1390*/  IMAD.U32 R7, RZ, RZ, UR5 ;  /* 0x00000005ff077e24 */ /* 0x000fc4000f8e00ff */
[----:B------:R-:W-:Y:S02]  /*13a0*/  IMAD.U32 R11, RZ, RZ, UR7 ;  /* 0x00000007ff0b7e24 */ /* 0x000fe4000f8e00ff */
[----:B------:R-:W-:Y:S02]  /*13b0*/  IMAD.MOV.U32 R8, RZ, RZ, 0x1e1 ;  /* 0x000001e1ff087424 */ /* 0x000fe400078e00ff */
[----:B------:R-:W-:Y:S02]  /*13c0*/  IMAD.MOV.U32 R12, RZ, RZ, 0x1 ;  /* 0x00000001ff0c7424 */ /* 0x000fe400078e00ff */
[----:B0-----:R-:W-:-:S07]  /*13d0*/  IMAD.MOV.U32 R13, RZ, RZ, RZ ;  /* 0x000000ffff0d7224 */ /* 0x001fce00078e00ff */
[----:B------:R-:W-:-:S07]  /*13e0*/  LEPC R20, `(.L_x_17) ;  /* 0x000000001014794e */ /* 0x000fce0000000000 */
[----:B-12--5:R-:W-:Y:S05]  /*13f0*/  CALL.ABS.NOINC R14 ;  /* 0x000000000e007343 */ /* 0x026fea0003c00000 */
.L_x_17:
[----:B------:R-:W-:-:S13]  /*1400*/  ISETP.NE.AND P0, PT, R76, 0x3, PT ;  /* 0x000000034c00780c */ /* 0x000fda0003f05270 */
[----:B------:R-:W-:Y:S05]  /*1410*/  @!P0 BRA `(.L_x_18) ;  /* 0x0000000000048947 */ /* 0x000fea0003800000 */
[----:B------:R-:W-:Y:S01]  /*1420*/  BPT.TRAP 0x1 ;  /* 0x000000040000795c */ /* 0x000fe20000300000 */
.L_x_18:
[----:B------:R-:W3:Y:S01]  /*1430*/  S2UR UR5, SR_CgaCtaId ;  /* 0x00000000000579c3 */ /* 0x000ee20000008800 */
[----:B------:R-:W-:Y:S01]  /*1440*/  UMOV UR4, 0x400 ;  /* 0x0000040000047882 */ /* 0x000fe20000000000 */
[----:B------:R-:W-:Y:S02]  /*1450*/  IMAD.U32 R0, RZ, RZ, UR38 ;  /* 0x00000026ff007e24 */ /* 0x000fe4000f8e00ff */
[----:B------:R-:W-:-:S03]  /*1460*/  IMAD.U32 R3, RZ, RZ, UR39 ;  /* 0x00000027ff037e24 */ /* 0x000fc6000f8e00ff */
[----:B------:R-:W-:Y:S01]  /*1470*/  SHF.L.U32 R0, R0, 0x1f, RZ ;  /* 0x0000001f00007819 */ /* 0x000fe200000006ff */
[----:B---3--:R-:W-:-:S06]  /*1480*/  ULEA UR4, UR5, UR4, 0x18 ;  /* 0x0000000405047291 */ /* 0x008fcc000f8ec03f */
[----:B------:R-:W-:-:S04]  /*1490*/  IMAD.U32 R6, RZ, RZ, UR4 ;  /* 0x00000004ff067e24 */ /* 0x000fc8000f8e00ff */
[----:B------:R-:W-:-:S04]  /*14a0*/  IMAD R3, R3, 0x8, R6 ;  /* 0x0000000803037824 */ /* 0x000fc800078e0206 */
[----:B------:R3:W4:Y:S01]  /*14b0*/  SYNCS.PHASECHK.TRANS64.TRYWAIT P1, [R3+URZ], R0 ;  /* 0x00000000030075a7 */ /* 0x000722000802017f */
[----:B------:R-:W-:Y:S05]  /*14c0*/  @!P0 BRA `(.L_x_19) ;  /* 0x0000000000048947 */ /* 0x000fea0003800000 */
[----:B------:R-:W-:Y:S01]  /*14d0*/  BPT.TRAP 0x1 ;  /* 0x000000040000795c */ /* 0x000fe20000300000 */
.L_x_19:
[----:B----4-:R-:W-:Y:S05]  /*14e0*/  @P1 BRA `(.L_x_20) ;  /* 0x0000000000081947 */ /* 0x010fea0003800000 */
[----:B------:R-:W4:Y:S02]  /*14f0*/  SYNCS.PHASECHK.TRANS64.TRYWAIT P1, [R3+URZ], R0 ;  /* 0x00000000030075a7 */ /* 0x000f24000802017f */
[----:B----4-:R-:W-:Y:S05]  /*1500*/  @!P1 BRA `(.L_x_21) ;  /* 0x0000005800149947 */ /* 0x010fea0003800000 */
.L_x_20:
[----:B------:R-:W-:-:S04]  /*1510*/  UISETP.LT.AND UP0, UPT, UR40, 0x1, UPT ;  /* 0x000000012800788c */ /* 0x000fc8000bf01270 */
[----:B------:R-:W-:-:S06]  /*1520*/  USEL UR4, UR40, 0x1, UP0 ;  /* 0x0000000128047887 */ /* 0x000fcc0008000000 */
[----:B---34-:R-:W-:Y:S01]  /*1530*/  IMAD.U32 R0, RZ, RZ, UR4 ;  /* 0x00000004ff007e24 */ /* 0x018fe2000f8e00ff */
[----:B------:R-:W-:Y:S05]  /*1540*/  WARPSYNC.ALL ;  /* 0x0000000000007948 */ /* 0x000fea0003800000 */
[----:B------:R-:W-:-:S04]  /*1550*/  IADD3 R0, -R0, UR40, RZ ;  /* 0x0000002800007c10 */ /* 0x000fc8000fffe1ff */
[----:B------:R-:W-:Y:S02]  /*1560*/  ISETP.GE.AND P1, PT, R0, 0x1, PT ;  /* 0x000000010000780c */ /* 0x000fe40003f26270 */
[----:B------:R-:W-:Y:S01]  /*1570*/  R2UR UR4, R6 ;  /* 0x00000000060472ca */ /* 0x000fe200000e0000 */
[----:B------:R-:W-:Y:S01]  /*1580*/  WARPGROUP.ARRIVE ;  /* 0x00000000000079c5 */ /* 0x000fe20000000000 */
[----:B------:R-:W-:Y:S01]  /*1590*/  UMOV UR9, 0x40000040 ;  /* 0x4000004000097882 */ /* 0x000fe20000000000 */
[----:B------:R-:W-:Y:S01]  /*15a0*/  UMOV UR11, 0x40000040 ;  /* 0x40000040000b7882 */ /* 0x000fe20000000000 */
[----:B------:R-:W-:Y:S01]  /*15b0*/  UMOV UR13, 0x40000040 ;  /* 0x40000040000d7882 */ /* 0x000fe20000000000 */
[----:B------:R-:W-:-:S08]  /*15c0*/  UMOV UR15, UR11 ;  /* 0x0000000b000f7c82 */ /* 0x000fd00008000000 */
[----:B------:R-:W-:-:S04]  /*15d0*/  UIADD3 UR4, UR4, 0x30100, URZ ;  /* 0x0003010004047890 */ /* 0x000fc8000fffe03f */
[----:B------:R-:W-:-:S04]  /*15e0*/  USHF.R.U32.HI UR4, URZ, 0x4, UR4 ;  /* 0x000000043f047899 */ /* 0x000fc80008011604 */
[----:B------:R-:W-:Y:S02]  /*15f0*/  ULOP3.LUT UR5, UR4, 0x3fff, URZ, 0xc0, !UPT ;  /* 0x00003fff04057892 */ /* 0x000fe4000f8ec03f */
[----:B------:R-:W-:Y:S02]  /*1600*/  ULOP3.LUT UR4, UR41, 0x10000, URZ, 0xfc, !UPT ;  /* 0x0001000029047892 */ /* 0x000fe4000f8efc3f */
[----:B------:R-:W-:Y:S02]  /*1610*/  ULOP3.LUT UR5, UR5, 0x10000, URZ, 0xfc, !UPT ;  /* 0x0001000005057892 */ /* 0x000fe4000f8efc3f */
[----:B------:R-:W-:Y:S02]  /*1620*/  UIMAD UR8, UR39, 0xc00, UR4 ;  /* 0x00000c00270878a4 */ /* 0x000fe4000f8e0204 */
[----:B------:R-:W-:Y:S02]  /*1630*/  ULEA UR6, UR39, UR5, 0x9 ;  /* 0x0000000527067291 */ /* 0x000fe4000f8e483f */
[----:B------:R-:W-:-:S02]  /*1640*/  UIADD3 UR12, UR8, 0x400, URZ ;  /* 0x00000400080c7890 */ /* 0x000fc4000fffe03f */
[----:B------:R-:W-:-:S03]  /*1650*/  UIADD3 UR7, UR8, 0x402, URZ ;  /* 0x0000040208077890 */ /* 0x000fc6000fffe03f */
[----:B------:R-:W-:Y:S02]  /*1660*/  UMOV UR10, UR6 ;  /* 0x00000006000a7c82 */ /* 0x000fe40008000000 */
[----:B------:R-:W-:Y:S01]  /*1670*/  HGMMA.64x32x16.F32 R40, gdesc[UR8], RZ, !UPT, gsb0 ;  /* 0x00600000082879f0 */ /* 0x000fe2000c0008ff */
[----:B------:R-:W-:Y:S01]  /*1680*/  UMOV UR14, UR10 ;  /* 0x0000000a000e7c82 */ /* 0x000fe20008000000 */
[----:B------:R-:W-:Y:S01]  /*1690*/  UIADD3 UR10, UR6, 0x106, URZ ;  /* 0x00000106060a7890 */ /* 0x000fe2000fffe03f */
[----:B------:R-:W-:Y:S01]  /*16a0*/  UMOV UR9, 0x40000040 ;  /* 0x4000004000097882 */ /* 0x000fe20000000000 */
[----:B------:R-:W-:Y:S01]  /*16b0*/  UMOV UR11, 0x40000040 ;  /* 0x40000040000b7882 */ /* 0x000fe20000000000 */
[----:B------:R-:W-:Y:S02]  /*16c0*/  WARPGROUP.DEPBAR.LE gsb0, 0x0 ;  /* 0x00008000000079c5 */ /* 0x000fe40000010000 */
[----:B------:R-:W-:-:S06]  /*16d0*/  WARPGROUP.ARRIVE ;  /* 0x00000000000079c5 */ /* 0x000fcc0000000000 */
[----:B------:R-:W-:Y:S01]  /*16e0*/  HGMMA.64x32x16.F32 R24, gdesc[UR12], RZ, !UPT, gsb0 ;  /* 0x006000000c1879f0 */ /* 0x000fe2000c0008ff */
[----:B------:R-:W-:Y:S02]  /*16f0*/  UIADD3 UR12, UR8, 0x2, URZ ;  /* 0x00000002080c7890 */ /* 0x000fe4000fffe03f */
[----:B------:R-:W-:Y:S01]  /*1700*/  UIADD3 UR14, UR6, 0x2, URZ ;  /* 0x00000002060e7890 */ /* 0x000fe2000fffe03f */
[----:B------:R-:W-:Y:S01]  /*1710*/  UMOV UR13, 0x40000040 ;  /* 0x40000040000d7882 */ /* 0x000fe20000000000 */
[----:B------:R-:W-:Y:S01]  /*1720*/  UMOV UR15, 0x40000040 ;  /* 0x40000040000f7882 */ /* 0x000fe20000000000 */
[----:B------:R-:W-:Y:S02]  /*1730*/  WARPGROUP.DEPBAR.LE gsb0, 0x0 ;  /* 0x00008000000079c5 */ /* 0x000fe40000010000 */
[----:B------:R-:W-:-:S06]  /*1740*/  WARPGROUP.ARRIVE ;  /* 0x00000000000079c5 */ /* 0x000fcc0000000000 */
[----:B------:R-:W-:Y:S01]  /*1750*/  HGMMA.64x32x16.F32 R40, gdesc[UR12], R40, gsb0 ;  /* 0x006000000c2879f0 */ /* 0x000fe20008000828 */
[----:B------:R-:W-:Y:S01]  /*1760*/  UMOV UR12, UR7 ;  /* 0x00000007000c7c82 */ /* 0x000fe20008000000 */
[----:B------:R-:W-:Y:S01]  /*1770*/  UMOV UR13, 0x40000040 ;  /* 0x40000040000d7882 */ /* 0x000fe20000000000 */
[----:B------:R-:W-:Y:S01]  /*1780*/  UIADD3 UR7, UR8, 0x404, URZ ;  /* 0x0000040408077890 */ /* 0x000fe2000fffe03f */
[----:B------:R-:W-:Y:S02]  /*1790*/  WARPGROUP.DEPBAR.LE gsb0, 0x0 ;  /* 0x00008000000079c5 */ /* 0x000fe40000010000 */
[----:B------:R-:W-:-:S06]  /*17a0*/  WARPGROUP.ARRIVE ;  /* 0x00000000000079c5 */ /* 0x000fcc0000000000 */
[----:B------:R-:W-:Y:S01]  /*17b0*/  HGMMA.64x32x16.F32 R24, gdesc[UR12], R24, gsb0 ;  /* 0x006000000c1879f0 */ /* 0x000fe20008000818 */
        /* <DEDUP_REMOVED lines=56> */
[----:B------:R-:W-:Y:S01]  /*1b40*/  UIADD3 UR6, UR8, 0xa06, URZ ;  /* 0x00000a0608067890 */ /* 0x000fe2000fffe03f */
[----:B------:R-:W-:Y:S02]  /*1b50*/  WARPGROUP.DEPBAR.LE gsb0, 0x0 ;  /* 0x00008000000079c5 */ /* 0x000fe40000010000 */
[----:B------:R-:W-:-:S06]  /*1b60*/  WARPGROUP.ARRIVE ;  /* 0x00000000000079c5 */ /* 0x000fcc0000000000 */
[----:B------:R-:W-:Y:S01]  /*1b70*/  HGMMA.64x32x16.F32 R40, gdesc[UR12], R40, gsb0 ;  /* 0x006000000c2879f0 */ /* 0x000fe20008000828 */
[----:B------:R-:W-:Y:S01]  /*1b80*/  UMOV UR12, UR7 ;  /* 0x00000007000c7c82 */ /* 0x000fe20008000000 */
[----:B------:R-:W-:Y:S01]  /*1b90*/  UMOV UR13, 0x40000040 ;  /* 0x40000040000d7882 */ /* 0x000fe20000000000 */
[----:B------:R-:W-:-:S07]  /*1ba0*/  UIADD3 UR7, UR8, 0x606, URZ ;  /* 0x0000060608077890 */ /* 0x000fce000fffe03f */
[----:B------:R-:W-:Y:S01]  /*1bb0*/  UMOV UR8, UR7 ;  /* 0x0000000700087c82 */ /* 0x000fe20008000000 */
[----:B------:R-:W-:Y:S02]  /*1bc0*/  WARPGROUP.DEPBAR.LE gsb0, 0x0 ;  /* 0x00008000000079c5 */ /* 0x000fe40000010000 */
[----:B------:R-:W-:-:S06]  /*1bd0*/  WARPGROUP.ARRIVE ;  /* 0x00000000000079c5 */ /* 0x000fcc0000000000 */
[----:B------:R-:W-:Y:S03]  /*1be0*/  HGMMA.64x32x16.F32 R24, gdesc[UR12], R24, gsb0 ;  /* 0x006000000c1879f0 */ /* 0x000fe60008000818 */
[----:B------:R-:W-:Y:S02]  /*1bf0*/  WARPGROUP.DEPBAR.LE gsb0, 0x0 ;  /* 0x00008000000079c5 */ /* 0x000fe40000010000 */
[----:B------:R-:W-:-:S06]  /*1c00*/  WARPGROUP.ARRIVE ;  /* 0x00000000000079c5 */ /* 0x000fcc0000000000 */
[----:B------:R-:W-:Y:S01]  /*1c10*/  HGMMA.64x32x16.F32 R40, gdesc[UR8], R40, gsb0 ;  /* 0x00600000082879f0 */ /* 0x000fe20008000828 */
[----:B------:R-:W-:Y:S01]  /*1c20*/  UMOV UR8, UR6 ;  /* 0x0000000600087c82 */ /* 0x000fe20008000000 */
[----:B------:R-:W-:Y:S01]  /*1c30*/  UMOV UR9, 0x40000040 ;  /* 0x4000004000097882 */ /* 0x000fe20000000000 */
[----:B------:R-:W-:Y:S02]  /*1c40*/  WARPGROUP.DEPBAR.LE gsb0, 0x0 ;  /* 0x00008000000079c5 */ /* 0x000fe40000010000 */
[----:B------:R-:W-:-:S06]  /*1c50*/  WARPGROUP.ARRIVE ;  /* 0x00000000000079c5 */ /* 0x000fcc0000000000 */
[----:B------:R-:W-:Y:S03]  /*1c60*/  HGMMA.64x32x16.F32 R24, gdesc[UR8], R24, gsb0 ;  /* 0x00600000081879f0 */ /* 0x000fe60008000818 */
[----:B------:R-:W-:Y:S02]  /*1c70*/  WARPGROUP.DEPBAR.LE gsb0, 0x0 ;  /* 0x00008000000079c5 */ /* 0x000fe40000010000 */
[----:B------:R-:W-:Y:S05]  /*1c80*/  @!P1 BRA `(.L_x_22) ;  /* 0x0000000800549947 */ /* 0x000fea0003800000 */
[----:B------:R-:W-:Y:S02]  /*1c90*/  UIADD3 UR6, UR39, 0x1, URZ ;  /* 0x0000000127067890 */ /* 0x000fe4000fffe03f */
[----:B------:R-:W-:Y:S02]  /*1ca0*/  IMAD.U32 R3, RZ, RZ, UR39 ;  /* 0x00000027ff037e24 */ /* 0x000fe4000f8e00ff */
[----:B------:R-:W-:-:S04]  /*1cb0*/  UISETP.NE.AND UP0, UPT, UR6, 0x4, UPT ;  /* 0x000000040600788c */ /* 0x000fc8000bf05270 */
[----:B------:R-:W-:Y:S02]  /*1cc0*/  USEL UR7, URZ, 0x1, UP0 ;  /* 0x000000013f077887 */ /* 0x000fe40008000000 */
[----:B------:R-:W-:Y:S02]  /*1cd0*/  USEL UR6, UR6, URZ, UP0 ;  /* 0x0000003f06067287 */ /* 0x000fe40008000000 */
[----:B------:R-:W-:-:S06]  /*1ce0*/  ULOP3.LUT UR7, UR38, UR7, URZ, 0x3c, !UPT ;  /* 0x0000000726077292 */ /* 0x000fcc000f8e3c3f */
[----:B------:R-:W-:-:S07]  /*1cf0*/  IMAD.U32 R7, RZ, RZ, UR7 ;  /* 0x00000007ff077e24 */ /* 0x000fce000f8e00ff */
.L_x_29:
[----:B------:R-:W-:Y:S05]  /*1d00*/  @!P0 BRA `(.L_x_23) ;  /* 0x0000000000048947 */ /* 0x000fea0003800000 */
[----:B------:R-:W-:Y:S01]  /*1d10*/  BPT.TRAP 0x1 ;  /* 0x000000040000795c */ /* 0x000fe20000300000 */
.L_x_23:
[----:B------:R-:W3:Y:S01]  /*1d20*/  S2UR UR8, SR_CgaCtaId ;  /* 0x00000000000879c3 */ /* 0x000ee20000008800 */
[----:B------:R-:W-:Y:S01]  /*1d30*/  UMOV UR7, 0x400 ;  /* 0x0000040000077882 */ /* 0x000fe20000000000 */
[----:B01----:R-:W-:Y:S01]  /*1d40*/  IMAD.U32 R5, RZ, RZ, UR6 ;  /* 0x00000006ff057e24 */ /* 0x003fe2000f8e00ff */
[----:B------:R-:W-:Y:S01]  /*1d50*/  SHF.L.U32 R4, R7, 0x1f, RZ ;  /* 0x0000001f07047819 */ /* 0x000fe200000006ff */
[----:B---3--:R-:W-:-:S06]  /*1d60*/  ULEA UR7, UR8, UR7, 0x18 ;  /* 0x0000000708077291 */ /* 0x008fcc000f8ec03f */
[----:B------:R-:W-:-:S04]  /*1d70*/  IMAD.U32 R6, RZ, RZ, UR7 ;  /* 0x00000007ff067e24 */ /* 0x000fc8000f8e00ff */
[----:B------:R-:W-:-:S04]  /*1d80*/  IMAD R5, R5, 0x8, R6 ;  /* 0x0000000805057824 */ /* 0x000fc800078e0206 */
[----:B------:R0:W1:Y:S01]  /*1d90*/  SYNCS.PHASECHK.TRANS64.TRYWAIT P1, [R5+URZ], R4 ;  /* 0x00000004050075a7 */ /* 0x000062000802017f */
[----:B------:R-:W-:Y:S05]  /*1da0*/  @!P0 BRA `(.L_x_24) ;  /* 0x0000000000048947 */ /* 0x000fea0003800000 */
[----:B------:R-:W-:Y:S01]  /*1db0*/  BPT.TRAP 0x1 ;  /* 0x000000040000795c */ /* 0x000fe20000300000 */
.L_x_24:
[----:B-1----:R-:W-:Y:S05]  /*1dc0*/  @P1 BRA `(.L_x_25) ;  /* 0x0000000000081947 */ /* 0x002fea0003800000 */
[----:B------:R-:W1:Y:S02]  /*1dd0*/  SYNCS.PHASECHK.TRANS64.TRYWAIT P1, [R5+URZ], R4 ;  /* 0x00000004050075a7 */ /* 0x000e64000802017f */
[----:B-1----:R-:W-:Y:S05]  /*1de0*/  @!P1 BRA `(.L_x_26) ;  /* 0x0000004c00f09947 */ /* 0x002fea0003800000 */
.L_x_25:
[----:B------:R-:W-:Y:S01]  /*1df0*/  ULEA UR10, UR6, UR5, 0x9 ;  /* 0x00000005060a7291 */ /* 0x000fe2000f8e483f */
[----:B------:R-:W-:Y:S01]  /*1e00*/  WARPGROUP.ARRIVE ;  /* 0x00000000000079c5 */ /* 0x000fe20000000000 */
[----:B------:R-:W-:Y:S01]  /*1e10*/  UIMAD UR8, UR6, 0xc00, UR4 ;  /* 0x00000c00060878a4 */ /* 0x000fe2000f8e0204 */
[----:B------:R-:W-:Y:S01]  /*1e20*/  UMOV UR11, 0x40000040 ;  /* 0x40000040000b7882 */ /* 0x000fe20000000000 */
[----:B------:R-:W-:Y:S02]  /*1e30*/  UMOV UR9, 0x40000040 ;  /* 0x4000004000097882 */ /* 0x000fe40000000000 */
[----:B------:R-:W-:Y:S01]  /*1e40*/  UIADD3 UR12, UR8, 0x400, URZ ;  /* 0x00000400080c7890 */ /* 0x000fe2000fffe03f */
[----:B------:R-:W-:Y:S01]  /*1e50*/  UMOV UR14, UR10 ;  /* 0x0000000a000e7c82 */ /* 0x000fe20008000000 */
[----:B------:R-:W-:Y:S01]  /*1e60*/  UMOV UR15, UR11 ;  /* 0x0000000b000f7c82 */ /* 0x000fe20008000000 */
[----:B------:R-:W-:Y:S02]  /*1e70*/  UMOV UR13, 0x40000040 ;  /* 0x40000040000d7882 */ /* 0x000fe40000000000 */
[----:B------:R-:W-:Y:S01]  /*1e80*/  HGMMA.64x32x16.F32 R40, gdesc[UR8], R40, gsb0 ;  /* 0x00600000082879f0 */ /* 0x000fe20008000828 */
[----:B------:R-:W-:Y:S01]  /*1e90*/  UIADD3 UR7, UR8, 0x402, URZ ;  /* 0x0000040208077890 */ /* 0x000fe2000fffe03f */
[----:B------:R-:W-:Y:S01]  /*1ea0*/  UMOV UR11, 0x40000040 ;  /* 0x40000040000b7882 */ /* 0x000fe20000000000 */
[----:B------:R-:W-:Y:S01]  /*1eb0*/  UMOV UR9, 0x40000040 ;  /* 0x4000004000097882 */ /* 0x000fe20000000000 */
[----:B------:R-:W-:-:S02]  /*1ec0*/  WARPGROUP.DEPBAR.LE gsb0, 0x0 ;  /* 0x00008000000079c5 */ /* 0x000fc40000010000 */
        /* <DEDUP_REMOVED lines=81> */
[----:B------:R-:W-:-:S03]  /*23e0*/  UIADD3 UR12, UR8, 0xa06, URZ ;  /* 0x00000a06080c7890 */ /* 0x000fc6000fffe03f */
[----:B------:R-:W-:Y:S01]  /*23f0*/  UMOV UR8, UR7 ;  /* 0x0000000700087c82 */ /* 0x000fe20008000000 */
        /* <DEDUP_REMOVED lines=10> */
[----:B------:R-:W-:Y:S01]  /*24a0*/  BPT.TRAP 0x1 ;  /* 0x000000040000795c */ /* 0x000fe20000300000 */
.L_x_27:
[----:B------:R-:W-:-:S13]  /*24b0*/  ISETP.NE.AND P1, PT, R23, RZ, PT ;  /* 0x000000ff1700720c */ /* 0x000fda0003f25270 */
[----:B01----:R-:W-:-:S04]  /*24c0*/  @P1 IMAD R4, R3, 0x8, R6 ;  /* 0x0000000803041824 */ /* 0x003fc800078e0206 */
[----:B------:R-:W-:-:S05]  /*24d0*/  @P1 VIADD R5, R4, 0x20 ;  /* 0x0000002004051836 */ /* 0x000fca0000000000 */
[----:B------:R-:W-:-:S04]  /*24e0*/  @P1 PRMT R5, R22, 0x654, R5 ;  /* 0x0000065416051816 */ /* 0x000fc80000000005 */
[----:B------:R0:W-:Y:S01]  /*24f0*/  @P1 SYNCS.ARRIVE.TRANS64.RED.A1T0 RZ, [R5+URZ], RZ ;  /* 0x000000ff05ff19a7 */ /* 0x0001e2000810043f */
[----:B------:R-:W-:-:S13]  /*2500*/  ISETP.GT.U32.AND P1, PT, R19, 0x1, PT ;  /* 0x000000011300780c */ /* 0x000fda0003f24070 */
[----:B0-----:R-:W-:Y:S05]  /*2510*/  @P1 BRA `(.L_x_28) ;  /* 0x0000000000041947 */ /* 0x001fea0003800000 */
[----:B------:R-:W-:Y:S01]  /*2520*/  BPT.TRAP 0x1 ;  /* 0x000000040000795c */ /* 0x000fe20000300000 */
.L_x_28:
[----:B------:R-:W-:Y:S01]  /*2530*/  UIADD3 UR6, UR6, 0x1, URZ ;  /* 0x0000000106067890 */ /* 0x000fe2000fffe03f */
[C---:B------:R-:W-:Y:S01]  /*2540*/  ISETP.GT.AND P2, PT, R0.reuse, 0x1, PT ;  /* 0x000000010000780c */ /* 0x040fe20003f44270 */
[----:B------:R-:W-:Y:S02]  /*2550*/  VIADD R3, R3, 0x1 ;  /* 0x0000000103037836 */ /* 0x000fe40000000000 */
[----:B------:R-:W-:Y:S01]  /*2560*/  UISETP.NE.AND UP0, UPT, UR6, 0x4, UPT ;  /* 0x000000040600788c */ /* 0x000fe2000bf05270 */
[----:B------:R-:W-:Y:S02]  /*2570*/  VIADD R0, R0, 0xffffffff ;  /* 0xffffffff00007836 */ /* 0x000fe40000000000 */
[C---:B------:R-:W-:Y:S01]  /*2580*/  ISETP.NE.AND P1, PT, R3.reuse, 0x4, PT ;  /* 0x000000040300780c */ /* 0x040fe20003f25270 */
[----:B------:R-:W-:Y:S02]  /*2590*/  USEL UR7, URZ, 0x1, UP0 ;  /* 0x000000013f077887 */ /* 0x000fe40008000000 */
[----:B------:R-:W-:Y:S01]  /*25a0*/  USEL UR6, UR6, URZ, UP0 ;  /* 0x0000003f06067287 */ /* 0x000fe20008000000 */
[----:B------:R-:W-:-:S03]  /*25b0*/  SEL R3, R3, RZ, P1 ;  /* 0x000000ff03037207 */ /* 0x000fc60000800000 */
[----:B------:R-:W-:Y:S01]  /*25c0*/  LOP3.LUT R7, R7, UR7, RZ, 0x3c, !PT ;  /* 0x0000000707077c12 */ /* 0x000fe2000f8e3cff */
[----:B------:R-:W-:Y:S07]  /*25d0*/  @P2 BRA `(.L_x_29) ;  /* 0xfffffff400c82947 */ /* 0x000fee000383ffff */
.L_x_22:
[----:B------:R-:W3:Y:S02]  /*25e0*/  LDC R0, c[0x0][0x28c] ;  /* 0x0000a300ff007b82 */ /* 0x000ee40000000800 */
[----:B---3--:R-:W-:-:S13]  /*25f0*/  ISETP.GE.AND P1, PT, R0, 0x1, PT ;  /* 0x000000010000780c */ /* 0x008fda0003f26270 */
[----:B------:R-:W-:Y:S05]  /*2600*/  @!P1 BRA `(.L_x_30) ;  /* 0x0000000000409947 */ /* 0x000fea0003800000 */
[----:B------:R-:W-:Y:S05]  /*2610*/  @!P0 BRA `(.L_x_31) ;  /* 0x0000000000048947 */ /* 0x000fea0003800000 */
[----:B------:R-:W-:Y:S01]  /*2620*/  BPT.TRAP 0x1 ;  /* 0x000000040000795c */ /* 0x000fe20000300000 */
.L_x_31:
[----:B------:R-:W-:Y:S01]  /*2630*/  ISETP.NE.AND P0, PT, R23, RZ, PT ;  /* 0x000000ff1700720c */ /* 0x000fe20003f05270 */
[----:B------:R-:W-:-:S12]  /*2640*/  UISETP.LT.AND UP1, UPT, UR40, 0x1, UPT ;  /* 0x000000012800788c */ /* 0x000fd8000bf21270 */
[----:B------:R-:W-:-:S05]  /*2650*/  VOTEU.ANY UP0, P0 ;  /* 0x00000000003f7886 */ /* 0x000fca0000000100 */
[----:B------:R-:W-:-:S04]  /*2660*/  @UP0 USEL UR4, UR40, 0x1, UP1 ;  /* 0x0000000128040887 */ /* 0x000fc80008800000 */
[----:B------:R-:W-:-:S06]  /*2670*/  @UP0 UIADD3 UR4, UR39, UR40, -UR4 ;  /* 0x0000002827040290 */ /* 0x000fcc000fffe804 */
[----:B------:R-:W-:-:S04]  /*2680*/  IMAD.U32 R0, RZ, RZ, UR4 ;  /* 0x00000004ff007e24 */ /* 0x000fc8000f8e00ff */
[----:B------:R-:W-:-:S05]  /*2690*/  @P0 IMAD.SHL.U32 R0, R0, 0x8, RZ ;  /* 0x0000000800000824 */ /* 0x000fca00078e00ff */
[----:B------:R-:W-:-:S04]  /*26a0*/  @P0 LOP3.LUT R0, R0, 0x18, RZ, 0xc0, !PT ;  /* 0x0000001800000812 */ /* 0x000fc800078ec0ff */
[----:B------:R-:W-:-:S04]  /*26b0*/  @P0 IADD3 R3, R6, 0x20, R0 ;  /* 0x0000002006030810 */ /* 0x000fc80007ffe000 */
[----:B------:R-:W-:-:S04]  /*26c0*/  @P0 PRMT R3, R22, 0x654, R3 ;  /* 0x0000065416030816 */ /* 0x000fc80000000003 */
[----:B------:R3:W-:Y:S01]  /*26d0*/  @P0 SYNCS.ARRIVE.TRANS64.RED.A1T0 RZ, [R3+URZ], RZ ;  /* 0x000000ff03ff09a7 */ /* 0x0007e2000810043f */
[----:B------:R-:W-:-:S13]  /*26e0*/  ISETP.GT.U32.AND P0, PT, R19, 0x1, PT ;  /* 0x000000011300780c */ /* 0x000fda0003f04070 */
[----:B---3--:R-:W-:Y:S05]  /*26f0*/  @P0 BRA `(.L_x_30) ;  /* 0x0000000000040947 */ /* 0x008fea0003800000 */
[----:B------:R-:W-:Y:S01]  /*2700*/  BPT.TRAP 0x1 ;  /* 0x000000040000795c */ /* 0x000fe20000300000 */
.L_x_30:
[----:B------:R-:W3:Y:S01]  /*2710*/  LDC R7, c[0x0][0x288] ;  /* 0x0000a200ff077b82 */ /* 0x000ee20000000800 */
[--C-:B------:R-:W-:Y:S01]  /*2720*/  SHF.R.U32.HI R0, RZ, 0x7, R18.reuse ;  /* 0x00000007ff007819 */ /* 0x100fe20000011612 */
[----:B------:R-:W-:Y:S01]  /*2730*/  UIADD3 UR39, UR40, UR39, URZ ;  /* 0x0000002728277290 */ /* 0x000fe2000fffe03f */
[----:B------:R-:W-:Y:S01]  /*2740*/  SHF.R.U32.HI R3, RZ, 0x2, R18 ;  /* 0x00000002ff037819 */ /* 0x000fe20000011612 */
[----:B------:R-:W-:Y:S01]  /*2750*/  ULDC UR8, c[0x0][0x284] ;  /* 0x0000a10000087ab9 */ /* 0x000fe20000000800 */
[----:B01----:R-:W-:Y:S01]  /*2760*/  LOP3.LUT R4, R18, 0x60, RZ, 0xc0, !PT ;  /* 0x0000006012047812 */ /* 0x003fe200078ec0ff */
[----:B------:R-:W-:Y:S01]  /*2770*/  USHF.R.U32.HI UR4, URZ, 0x2, UR39 ;  /* 0x000000023f047899 */ /* 0x000fe20008011627 */
[----:B------:R-:W-:Y:S01]  /*2780*/  LOP3.LUT R0, R0, 0x1, RZ, 0xc0, !PT ;  /* 0x0000000100007812 */ /* 0x000fe200078ec0ff */
[----:B------:R-:W-:Y:S01]  /*2790*/  UISETP.GT.U32.AND UP1, UPT, UR39, 0x3, UPT ;  /* 0x000000032700788c */ /* 0x000fe2000bf24070 */
[----:B------:R-:W-:Y:S01]  /*27a0*/  LOP3.LUT R3, R3, 0x7, RZ, 0xc0, !PT ;  /* 0x0000000703037812 */ /* 0x000fe200078ec0ff */
[----:B------:R-:W-:Y:S01]  /*27b0*/  ULOP3.LUT UR4, UR4, 0x1, URZ, 0xc0, !UPT ;  /* 0x0000000104047892 */ /* 0x000fe2000f8ec03f */
[----:B------:R-:W-:Y:S01]  /*27c0*/  SHF.R.U32.HI R4, RZ, 0x1, R4 ;  /* 0x00000001ff047819 */ /* 0x000fe20000011604 */
[----:B------:R-:W-:Y:S01]  /*27d0*/  IMAD.SHL.U32 R6, R0, 0x40, RZ ;  /* 0x0000004000067824 */ /* 0x000fe200078e00ff */
[----:B------:R-:W-:Y:S01]  /*27e0*/  SHF.R.S32.HI R13, RZ, 0x1f, R57 ;  /* 0x0000001fff0d7819 */ /* 0x000fe20000011439 */
[----:B------:R-:W-:Y:S01]  /*27f0*/  UISETP.NE.U32.AND UP0, UPT, UR4, 0x1, UPT ;  /* 0x000000010400788c */ /* 0x000fe2000bf05070 */
[-CC-:B------:R-:W-:Y:S01]  /*2800*/  IADD3 R5, RZ, -R4.reuse, -R3.reuse ;  /* 0x80000004ff057210 */ /* 0x180fe20007ffe803 */
[----:B------:R-:W-:Y:S01]  /*2810*/  ULDC.64 UR6, c[0x0][0x5d0] ;  /* 0x0001740000067ab9 */ /* 0x000fe20000000a00 */
[----:B------:R-:W-:Y:S01]  /*2820*/  LOP3.LUT R3, R6, 0x40, R3, 0xe2, !PT ;  /* 0x0000004006037812 */ /* 0x000fe200078ee203 */
[----:B------:R-:W-:Y:S01]  /*2830*/  IMAD.SHL.U32 R6, R18, 0x2, RZ ;  /* 0x0000000212067824 */ /* 0x000fe200078e00ff */
[----:B------:R-:W-:Y:S01]  /*2840*/  UISETP.LT.U32.AND UP1, UPT, UR40, 0x4, UP1 ;  /* 0x000000042800788c */ /* 0x000fe20008f21070 */
[----:B--2---:R-:W-:Y:S01]  /*2850*/  IMAD R59, R0, -0x40, R5 ;  /* 0xffffffc0003b7824 */ /* 0x004fe200078e0205 */
[----:B------:R-:W-:Y:S01]  /*2860*/  LOP3.LUT R0, R18, 0x3, RZ, 0xc0, !PT ;  /* 0x0000000312007812 */ /* 0x000fe200078ec0ff */
[----:B------:R-:W-:Y:S01]  /*2870*/  UISETP.GT.U32.AND UP0, UPT, UR40, 0x3, !UP0 ;  /* 0x000000032800788c */ /* 0x000fe2000c704070 */
[----:B------:R-:W-:Y:S01]  /*2880*/  LOP3.LUT R62, R3, R4, RZ, 0xfc, !PT ;  /* 0x00000004033e7212 */ /* 0x000fe200078efcff */
[----:B------:R-:W-:Y:S01]  /*2890*/  IMAD.SHL.U32 R3, R60, 0x20, RZ ;  /* 0x000000203c037824 */ /* 0x000fe200078e00ff */
[----:B------:R-:W-:Y:S01]  /*28a0*/  USEL UR5, URZ, 0x1, !UP1 ;  /* 0x000000013f057887 */ /* 0x000fe2000c800000 */
[----:B---3--:R-:W-:Y:S01]  /*28b0*/  IMAD R8, R0, -0x2, R7 ;  /* 0xfffffffe00087824 */ /* 0x008fe200078e0207 */
[----:B------:R-:W-:Y:S01]  /*28c0*/  USEL UR4, URZ, 0x1, !UP0 ;  /* 0x000000013f047887 */ /* 0x000fe2000c000000 */
[----:B------:R-:W-:Y:S01]  /*28d0*/  IMAD R0, R61, 0xc0, RZ ;  /* 0x000000c03d007824 */ /* 0x000fe200078e02ff */
[----:B------:R-:W-:Y:S01]  /*28e0*/  ISETP.GE.AND P0, PT, R3, R7, PT ;  /* 0x000000070300720c */ /* 0x000fe20003f06270 */
[----:B------:R-:W-:Y:S01]  /*28f0*/  IMAD R4, R13, UR6, RZ ;  /* 0x000000060d047c24 */ /* 0x000fe2000f8e02ff */
[----:B------:R-:W-:Y:S01]  /*2900*/  LOP3.LUT R6, R3, 0x6, R6, 0xf8, !PT ;  /* 0x0000000603067812 */ /* 0x000fe200078ef806 */
[----:B------:R-:W-:Y:S01]  /*2910*/  IMAD.MOV.U32 R63, RZ, RZ, RZ ;  /* 0x000000ffff3f7224 */ /* 0x000fe200078e00ff */
[C---:B------:R-:W-:Y:S01]  /*2920*/  ISETP.GE.OR P0, PT, R0.reuse, UR8, P0 ;  /* 0x0000000800007c0c */ /* 0x040fe20008706670 */
[----:B------:R-:W-:Y:S01]  /*2930*/  IMAD R9, R57, UR7, R4 ;  /* 0x0000000739097c24 */ /* 0x000fe2000f8e0204 */
[----:B------:R-:W-:Y:S01]  /*2940*/  SHF.R.S32.HI R7, RZ, 0x1f, R6 ;  /* 0x0000001fff077819 */ /* 0x000fe20000011406 */
[----:B------:R-:W-:Y:S01]  /*2950*/  ULOP3.LUT UR39, UR39, 0x3, URZ, 0xc0, !UPT ;  /* 0x0000000327277892 */ /* 0x000fe2000f8ec03f */
[----:B------:R-:W-:Y:S01]  /*2960*/  IADD3 R59, -R0, UR8, R59 ;  /* 0x00000008003b7c10 */ /* 0x000fe2000fffe13b */
[----:B------:R-:W-:Y:S01]  /*2970*/  ULOP3.LUT UR38, UR4, UR38, UR5, 0x96, !UPT ;  /* 0x0000002604267292 */ /* 0x000fe2000f8e9605 */
[----:B------:R-:W-:-:S02]  /*2980*/  IMAD.IADD R3, R8, 0x1, -R3 ;  /* 0x0000000108037824 */ /* 0x000fc400078e0a03 */
[----:B------:R-:W-:-:S04]  /*2990*/  IMAD.WIDE.U32 R4, R57, UR6, R6 ;  /* 0x0000000639047c25 */ /* 0x000fc8000f8e0006 */
[----:B------:R-:W-:Y:S02]  /*29a0*/  IMAD.IADD R9, R5, 0x1, R9 ;  /* 0x0000000105097824 */ /* 0x000fe400078e0209 */
[----:B------:R-:W-:-:S04]  /*29b0*/  IMAD.WIDE R62, R61, 0xc0, R62 ;  /* 0x000000c03d3e7825 */ /* 0x000fc800078e023e */
[----:B------:R-:W-:Y:S02]  /*29c0*/  IMAD.MOV.U32 R0, RZ, RZ, -0x1 ;  /* 0xffffffffff007424 */ /* 0x000fe400078e00ff */
[----:B------:R-:W-:Y:S01]  /*29d0*/  IMAD.MOV.U32 R8, RZ, RZ, R4 ;  /* 0x000000ffff087224 */ /* 0x000fe200078e0004 */
[----:B------:R-:W-:Y:S06]  /*29e0*/  @P0 BRA `(.L_x_32) ;  /* 0x0000002400900947 */ /* 0x000fec0003800000 */
[----:B------:R-:W0:Y:S01]  /*29f0*/  LDC.64 R4, c[0x0][0x5c8] ;  /* 0x00017200ff047b82 */ /* 0x000e220000000a00 */
[----:B-----5:R-:W-:Y:S01]  /*2a00*/  FSETP.NEU.AND P1, PT, R58, RZ, PT ;  /* 0x000000ff3a00720b */ /* 0x020fe20003f2d000 */
[----:B------:R-:W-:Y:S01]  /*2a10*/  BSSY B0, `(.L_x_32) ;  /* 0x0000261000007945 */ /* 0x000fe20003800000 */
[----:B------:R-:W-:-:S04]  /*2a20*/  ISETP.GT.AND P3, PT, R59, RZ, PT ;  /* 0x000000ff3b00720c */ /* 0x000fc80003f64270 */
[----:B------:R-:W-:Y:S01]  /*2a30*/  ISETP.GT.AND P0, PT, R3, RZ, P3 ;  /* 0x000000ff0300720c */ /* 0x000fe20001f04270 */
[-C--:B0-----:R-:W-:Y:S02]  /*2a40*/  IMAD R10, R63, R4.reuse, RZ ;  /* 0x000000043f0a7224 */ /* 0x081fe400078e02ff */
[----:B------:R-:W-:-:S04]  /*2a50*/  IMAD.WIDE.U32 R66, R62, R4, R8 ;  /* 0x000000043e427225 */ /* 0x000fc800078e0008 */
[----:B------:R-:W-:-:S04]  /*2a60*/  IMAD R9, R62, R5, R10 ;  /* 0x000000053e097224 */ /* 0x000fc800078e020a */
[----:B------:R-:W-:Y:S01]  /*2a70*/  IMAD.IADD R75, R67, 0x1, R9 ;  /* 0x00000001434b7824 */ /* 0x000fe200078e0209 */
[----:B------:R-:W-:Y:S06]  /*2a80*/  @!P1 BRA `(.L_x_33) ;  /* 0x0000001800d49947 */ /* 0x000fec0003800000 */
[----:B------:R-:W0:Y:S01]  /*2a90*/  LDC.64 R10, c[0x0][0x5b8] ;  /* 0x00016e00ff0a7b82 */ /* 0x000e220000000a00 */
[----:B------:R-:W-:-:S07]  /*2aa0*/  ULDC.64 UR4, c[0x0][0x5c0] ;  /* 0x0001700000047ab9 */ /* 0x000fce0000000a00 */
[----:B------:R-:W1:Y:S08]  /*2ab0*/  LDC.64 R20, c[0x0][0x5b0] ;  /* 0x00016c00ff147b82 */ /* 0x000e700000000a00 */
[----:B------:R-:W2:Y:S01]  /*2ac0*/  LDC.64 R8, c[0x0][0x5a8] ;  /* 0x00016a00ff087b82 */ /* 0x000ea20000000a00 */
[----:B0-----:R-:W-:-:S04]  /*2ad0*/  IMAD R12, R13, R10, RZ ;  /* 0x0000000a0d0c7224 */ /* 0x001fc800078e02ff */
[C---:B------:R-:W-:Y:S02]  /*2ae0*/  IMAD R67, R57.reuse, R11, R12 ;  /* 0x0000000b39437224 */ /* 0x040fe400078e020c */
[----:B------:R-:W-:-:S04]  /*2af0*/  IMAD.WIDE.U32 R12, R57, R10, R6 ;  /* 0x0000000a390c7225 */ /* 0x000fc800078e0006 */
[-C--:B-1----:R-:W-:Y:S02]  /*2b00*/  IMAD R11, R63, R20.reuse, RZ ;  /* 0x000000143f0b7224 */ /* 0x082fe400078e02ff */
[----:B------:R-:W-:Y:S02]  /*2b10*/  IMAD.IADD R15, R13, 0x1, R67 ;  /* 0x000000010d0f7824 */ /* 0x000fe400078e0243 */
[----:B------:R-:W-:Y:S02]  /*2b20*/  IMAD.MOV.U32 R14, RZ, RZ, R12 ;  /* 0x000000ffff0e7224 */ /* 0x000fe400078e000c */
[C---:B------:R-:W-:Y:S02]  /*2b30*/  IMAD R73, R62.reuse, R21, R11 ;  /* 0x000000153e497224 */ /* 0x040fe400078e020b */
[----:B------:R-:W-:-:S04]  /*2b40*/  IMAD.WIDE.U32 R60, R62, R20, R14 ;  /* 0x000000143e3c7225 */ /* 0x000fc800078e000e */
[----:B------:R-:W-:Y:S01]  /*2b50*/  IMAD.IADD R11, R61, 0x1, R73 ;  /* 0x000000013d0b7824 */ /* 0x000fe200078e0249 */
[----:B--2---:R-:W-:-:S04]  /*2b60*/  LEA R64, P1, R60, R8, 0x1 ;  /* 0x000000083c407211 */ /* 0x004fc800078208ff */
[----:B------:R-:W-:-:S05]  /*2b70*/  LEA.HI.X R65, R60, R9, R11, 0x1, P1 ;  /* 0x000000093c417211 */ /* 0x000fca00008f0c0b */
[----:B------:R0:W2:Y:S01]  /*2b80*/  @P0 LDG.E.LTC128B.U16 R11, desc[UR36][R64.64] ;  /* 0x00000024400b0981 */ /* 0x0000a2000c1e1520 */
[----:B------:R-:W-:Y:S01]  /*2b90*/  LEA R60, P1, R66, UR4, 0x1 ;  /* 0x00000004423c7c11 */ /* 0x000fe2000f8208ff */
[----:B------:R-:W-:Y:S01]  /*2ba0*/  IMAD.WIDE.U32 R68, R62, R20, R6 ;  /* 0x000000143e447225 */ /* 0x000fe200078e0006 */
[----:B------:R-:W-:Y:S03]  /*2bb0*/  BSSY B1, `(.L_x_34) ;  /* 0x0000011000017945 */ /* 0x000fe60003800000 */
[----:B------:R-:W-:Y:S02]  /*2bc0*/  IMAD.IADD R69, R73, 0x1, R69 ;  /* 0x0000000149457824 */ /* 0x000fe400078e0245 */
[----:B------:R-:W-:-:S04]  /*2bd0*/  IMAD.WIDE.U32 R70, R57, R10, R68 ;  /* 0x0000000a39467225 */ /* 0x000fc800078e0044 */
[----:B0-----:R-:W-:Y:S01]  /*2be0*/  IMAD.SHL.U32 R64, R20, 0x8, RZ ;  /* 0x0000000814407824 */ /* 0x001fe200078e00ff */
[----:B------:R-:W-:Y:S01]  /*2bf0*/  LEA R68, P2, R70, R8, 0x1 ;  /* 0x0000000846447211 */ /* 0x000fe200078408ff */
[----:B--2---:R-:W-:-:S05]  /*2c00*/  HADD2.F32 R61, -RZ, R11.H0_H0 ;  /* 0x2000000bff3d7230 */ /* 0x004fca0000004100 */
[----:B------:R-:W-:-:S04]  /*2c10*/  FMUL R61, R61, R58 ;  /* 0x0000003a3d3d7220 */ /* 0x000fc80000400000 */
[----:B------:R-:W-:Y:S01]  /*2c20*/  FFMA R61, R40, R56, R61 ;  /* 0x00000038283d7223 */ /* 0x000fe2000000003d */
[----:B------:R-:W-:-:S04]  /*2c30*/  IMAD.IADD R40, R67, 0x1, R71 ;  /* 0x0000000143287824 */ /* 0x000fc800078e0247 */
[----:B------:R-:W-:Y:S02]  /*2c40*/  F2FP.F16.F32.PACK_AB R65, RZ, R61 ;  /* 0x0000003dff41723e */ /* 0x000fe400000000ff */
[----:B------:R-:W-:Y:S02]  /*2c50*/  LEA.HI.X R61, R66, UR5, R75, 0x1, P1 ;  /* 0x00000005423d7c11 */ /* 0x000fe400088f0c4b */
[----:B------:R-:W-:Y:S02]  /*2c60*/  ISETP.GT.AND P1, PT, R3, 0x1, P3 ;  /* 0x000000010300780c */ /* 0x000fe40001f24270 */
[----:B------:R-:W-:Y:S01]  /*2c70*/  LEA.HI.X R69, R70, R9, R40, 0x1, P2 ;  /* 0x0000000946457211 */ /* 0x000fe200010f0c28 */
[----:B------:R0:W-:Y:S02]  /*2c80*/  @P0 STG.E.U16 desc[UR36][R60.64], R65 ;  /* 0x000000413c000986 */ /* 0x0001e4000c101524 */
[----:B0-----:R-:W-:-:S08]  /*2c90*/  SHF.L.U64.HI R65, R20, 0x3, R21 ;  /* 0x0000000314417819 */ /* 0x001fd00000010215 */
[----:B------:R-:W-:Y:S05]  /*2ca0*/  @!P1 BRA `(.L_x_35) ;  /* 0x0000000000049947 */ /* 0x000fea0003800000 */
[----:B------:R0:W5:Y:S02]  /*2cb0*/  LDG.E.LTC128B.U16 R11, desc[UR36][R68.64+0x2] ;  /* 0x00000224440b7981 */ /* 0x000164000c1e1520 */
.L_x_35:
[----:B------:R-:W-:Y:S05]  /*2cc0*/  BSYNC B1 ;  /* 0x0000000000017941 */ /* 0x000fea0003800000 */
.L_x_34:
[----:B-----5:R-:W-:Y:S01]  /*2cd0*/  HADD2.F32 R71, -RZ, R11.H0_H0 ;  /* 0x2000000bff477230 */ /* 0x020fe20000004100 */
[----:B------:R-:W-:Y:S01]  /*2ce0*/  ISETP.GT.AND P0, PT, R59, 0x8, PT ;  /* 0x000000083b00780c */ /* 0x000fe20003f04270 */
[----:B------:R-:W-:-:S04]  /*2cf0*/  IMAD.WIDE.U32 R74, R62, R20, R64 ;  /* 0x000000143e4a7225 */ /* 0x000fc800078e0040 */
[----:B------:R-:W-:Y:S01]  /*2d00*/  FMUL R40, R71, R58 ;  /* 0x0000003a47287220 */ /* 0x000fe20000400000 */
[----:B------:R-:W-:Y:S01]  /*2d10*/  IMAD.IADD R71, R73, 0x1, R75 ;  /* 0x0000000149477824 */ /* 0x000fe200078e024b */
[----:B------:R-:W-:Y:S02]  /*2d20*/  ISETP.GT.AND P2, PT, R3, RZ, P0 ;  /* 0x000000ff0300720c */ /* 0x000fe40000744270 */
[----:B------:R-:W-:Y:S01]  /*2d30*/  FFMA R40, R41, R56, R40 ;  /* 0x0000003829287223 */ /* 0x000fe20000000028 */
[----:B------:R-:W-:-:S04]  /*2d40*/  IADD3 R41, P4, R12, R74, RZ ;  /* 0x0000004a0c297210 */ /* 0x000fc80007f9e0ff */
[----:B------:R-:W-:Y:S01]  /*2d50*/  F2FP.F16.F32.PACK_AB R40, RZ, R40 ;  /* 0x00000028ff28723e */ /* 0x000fe200000000ff */
[----:B------:R-:W-:Y:S01]  /*2d60*/  IMAD.X R66, R71, 0x1, R15, P4 ;  /* 0x0000000147427824 */ /* 0x000fe200020e060f */
[----:B------:R-:W-:-:S04]  /*2d70*/  LEA R72, P4, R41, R8, 0x1 ;  /* 0x0000000829487211 */ /* 0x000fc800078808ff */
[--C-:B------:R-:W-:Y:S02]  /*2d80*/  LEA.HI.X R73, R41, R9, R66.reuse, 0x1, P4 ;  /* 0x0000000929497211 */ /* 0x100fe400020f0c42 */
[----:B------:R-:W-:Y:S02]  /*2d90*/  PRMT R66, R40, 0x7610, R66 ;  /* 0x0000761028427816 */ /* 0x000fe40000000042 */
[----:B------:R-:W-:-:S03]  /*2da0*/  PRMT R40, R11, 0x7610, R40 ;  /* 0x000076100b287816 */ /* 0x000fc60000000028 */
[----:B------:R1:W-:Y:S04]  /*2db0*/  @P1 STG.E.U16 desc[UR36][R60.64+0x2], R66 ;  /* 0x000002423c001986 */ /* 0x0003e8000c101524 */
[----:B------:R2:W3:Y:S01]  /*2dc0*/  @P2 LDG.E.LTC128B.U16 R40, desc[UR36][R72.64] ;  /* 0x0000002448282981 */ /* 0x0004e2000c1e1520 */
[----:B------:R-:W-:Y:S01]  /*2dd0*/  SHF.L.U32 R11, R4, 0x4, RZ ;  /* 0x00000004040b7819 */ /* 0x000fe200000006ff */
[----:B------:R-:W-:Y:S01]  /*2de0*/  BSSY B1, `(.L_x_36) ;  /* 0x0000012000017945 */ /* 0x000fe20003800000 */
[----:B------:R-:W-:Y:S02]  /*2df0*/  IADD3 R74, P1, R6, R74, RZ ;  /* 0x0000004a064a7210 */ /* 0x000fe40007f3e0ff */
[----:B------:R-:W-:-:S03]  /*2e00*/  IADD3 R70, P4, R11, R60, RZ ;  /* 0x0000003c0b467210 */ /* 0x000fc60007f9e0ff */
[----:B------:R-:W-:Y:S01]  /*2e10*/  IMAD.X R75, R7, 0x1, R71, P1 ;  /* 0x00000001074b7824 */ /* 0x000fe200008e0647 */
[----:B------:R-:W-:Y:S01]  /*2e20*/  ISETP.GT.AND P1, PT, R3, 0x1, P0 ;  /* 0x000000010300780c */ /* 0x000fe20000724270 */
[----:B------:R-:W-:-:S04]  /*2e30*/  IMAD.WIDE.U32 R74, R57, R10, R74 ;  /* 0x0000000a394a7225 */ /* 0x000fc800078e004a */
[----:B-1----:R-:W-:Y:S01]  /*2e40*/  IMAD.IADD R66, R67, 0x1, R75 ;  /* 0x0000000143427824 */ /* 0x002fe200078e024b */
[----:B--2---:R-:W-:-:S04]  /*2e50*/  LEA R72, P5, R74, R8, 0x1 ;  /* 0x000000084a487211 */ /* 0x004fc800078a08ff */
[----:B------:R-:W-:Y:S01]  /*2e60*/  LEA.HI.X R73, R74, R9, R66, 0x1, P5 ;  /* 0x000000094a497211 */ /* 0x000fe200028f0c42 */
[----:B---3--:R-:W-:-:S05]  /*2e70*/  HADD2.F32 R41, -RZ, R40.H0_H0 ;  /* 0x20000028ff297230 */ /* 0x008fca0000004100 */
[----:B------:R-:W-:-:S04]  /*2e80*/  FMUL R41, R41, R58 ;  /* 0x0000003a29297220 */ /* 0x000fc80000400000 */
[----:B------:R-:W-:Y:S01]  /*2e90*/  FFMA R42, R42, R56, R41 ;  /* 0x000000382a2a7223 */ /* 0x000fe20000000029 */
[----:B------:R-:W-:-:S04]  /*2ea0*/  SHF.L.U64.HI R41, R4, 0x4, R5 ;  /* 0x0000000404297819 */ /* 0x000fc80000010205 */
[----:B------:R-:W-:Y:S01]  /*2eb0*/  F2FP.F16.F32.PACK_AB R42, RZ, R42 ;  /* 0x0000002aff2a723e */ /* 0x000fe200000000ff */
[----:B------:R-:W-:-:S05]  /*2ec0*/  IMAD.X R71, R41, 0x1, R61, P4 ;  /* 0x0000000129477824 */ /* 0x000fca00020e063d */
[----:B------:R1:W-:Y:S01]  /*2ed0*/  @P2 STG.E.U16 desc[UR36][R70.64], R42 ;  /* 0x0000002a46002986 */ /* 0x0003e2000c101524 */
[----:B------:R-:W-:Y:S05]  /*2ee0*/  @!P1 BRA `(.L_x_37) ;  /* 0x0000000000049947 */ /* 0x000fea0003800000 */
[----:B------:R2:W5:Y:S02]  /*2ef0*/  LDG.E.LTC128B.U16 R40, desc[UR36][R72.64+0x2] ;  /* 0x0000022448287981 */ /* 0x000564000c1e1520 */
.L_x_37:
[----:B------:R-:W-:Y:S05]  /*2f00*/  BSYNC B1 ;  /* 0x0000000000017941 */ /* 0x000fea0003800000 */
.L_x_36:
[----:B-----5:R-:W-:Y:S01]  /*2f10*/  HADD2.F32 R75, -RZ, R40.H0_H0 ;  /* 0x20000028ff4b7230 */ /* 0x020fe20000004100 */
[----:B------:R-:W-:Y:S01]  /*2f20*/  ISETP.GT.AND P2, PT, R3, 0x8, P3 ;  /* 0x000000080300780c */ /* 0x000fe20001f44270 */
[----:B------:R-:W-:Y:S03]  /*2f30*/  BSSY B1, `(.L_x_38) ;  /* 0x000000a000017945 */ /* 0x000fe60003800000 */
[----:B-1----:R-:W-:-:S04]  /*2f40*/  FMUL R42, R75, R58 ;  /* 0x0000003a4b2a7220 */ /* 0x002fc80000400000 */
[----:B------:R-:W-:Y:S01]  /*2f50*/  FFMA R42, R43, R56, R42 ;  /* 0x000000382b2a7223 */ /* 0x000fe2000000002a */
[----:B------:R-:W-:-:S04]  /*2f60*/  @P1 IMAD.MOV.U32 R43, RZ, RZ, R71 ;  /* 0x000000ffff2b1224 */ /* 0x000fc800078e0047 */
[----:B------:R-:W-:-:S04]  /*2f70*/  F2FP.F16.F32.PACK_AB R42, RZ, R42 ;  /* 0x0000002aff2a723e */ /* 0x000fc800000000ff */
[----:B------:R-:W-:Y:S01]  /*2f80*/  PRMT R66, R42, 0x7610, R66 ;  /* 0x000076102a427816 */ /* 0x000fe20000000042 */
[----:B------:R-:W-:-:S05]  /*2f90*/  @P1 IMAD.MOV.U32 R42, RZ, RZ, R70 ;  /* 0x000000ffff2a1224 */ /* 0x000fca00078e0046 */
[----:B------:R1:W-:Y:S01]  /*2fa0*/  @P1 STG.E.U16 desc[UR36][R42.64+0x2], R66 ;  /* 0x000002422a001986 */ /* 0x0003e2000c101524 */
[----:B------:R-:W-:Y:S05]  /*2fb0*/  @!P2 BRA `(.L_x_39) ;  /* 0x000000000004a947 */ /* 0x000fea0003800000 */
[----:B------:R3:W5:Y:S02]  /*2fc0*/  LDG.E.LTC128B.U16 R40, desc[UR36][R68.64+0x10] ;  /* 0x0000102444287981 */ /* 0x000764000c1e1520 */
.L_x_39:
[----:B------:R-:W-:Y:S05]  /*2fd0*/  BSYNC B1 ;  /* 0x0000000000017941 */ /* 0x000fea0003800000 */
.L_x_38:
[----:B-1---5:R-:W-:Y:S01]  /*2fe0*/  HADD2.F32 R43, -RZ, R40.H0_H0 ;  /* 0x20000028ff2b7230 */ /* 0x022fe20000004100 */
[----:B------:R-:W-:Y:S01]  /*2ff0*/  ISETP.GT.AND P1, PT, R3, 0x9, P3 ;  /* 0x000000090300780c */ /* 0x000fe20001f24270 */
[----:B------:R-:W-:Y:S01]  /*3000*/  @P2 IMAD.MOV.U32 R42, RZ, RZ, R60 ;  /* 0x000000ffff2a2224 */ /* 0x000fe200078e003c */
[----:B------:R-:W-:Y:S02]  /*3010*/  BSSY B1, `(.L_x_40) ;  /* 0x0000009000017945 */ /* 0x000fe40003800000 */
[----:B------:R-:W-:-:S04]  /*3020*/  FMUL R43, R43, R58 ;  /* 0x0000003a2b2b7220 */ /* 0x000fc80000400000 */
[----:B------:R-:W-:-:S05]  /*3030*/  FFMA R43, R44, R56, R43 ;  /* 0x000000382c2b7223 */ /* 0x000fca000000002b */
[----:B------:R-:W-:-:S04]  /*3040*/  F2FP.F16.F32.PACK_AB R43, RZ, R43 ;  /* 0x0000002bff2b723e */ /* 0x000fc800000000ff */
[----:B------:R-:W-:Y:S01]  /*3050*/  PRMT R44, R43, 0x7610, R44 ;  /* 0x000076102b2c7816 */ /* 0x000fe2000000002c */
[----:B------:R-:W-:-:S05]  /*3060*/  @P2 IMAD.MOV.U32 R43, RZ, RZ, R61 ;  /* 0x000000ffff2b2224 */ /* 0x000fca00078e003d */
[----:B------:R1:W-:Y:S01]  /*3070*/  @P2 STG.E.U16 desc[UR36][R42.64+0x10], R44 ;  /* 0x0000102c2a002986 */ /* 0x0003e2000c101524 */
[----:B------:R-:W-:Y:S05]  /*3080*/  @!P1 BRA `(.L_x_41) ;  /* 0x0000000000049947 */ /* 0x000fea0003800000 */
[----:B------:R4:W5:Y:S02]  /*3090*/  LDG.E.LTC128B.U16 R40, desc[UR36][R68.64+0x12] ;  /* 0x0000122444287981 */ /* 0x000964000c1e1520 */
.L_x_41:
[----:B------:R-:W-:Y:S05]  /*30a0*/  BSYNC B1 ;  /* 0x0000000000017941 */ /* 0x000fea0003800000 */
.L_x_40:
[----:B-1---5:R-:W-:Y:S01]  /*30b0*/  HADD2.F32 R43, -RZ, R40.H0_H0 ;  /* 0x20000028ff2b7230 */ /* 0x022fe20000004100 */
[----:B------:R-:W-:Y:S01]  /*30c0*/  ISETP.GT.AND P2, PT, R3, 0x8, P0 ;  /* 0x000000080300780c */ /* 0x000fe20000744270 */
[----:B------:R-:W-:Y:S03]  /*30d0*/  BSSY B1, `(.L_x_42) ;  /* 0x000000a000017945 */ /* 0x000fe60003800000 */
[----:B------:R-:W-:Y:S01]  /*30e0*/  FMUL R42, R43, R58 ;  /* 0x0000003a2b2a7220 */ /* 0x000fe20000400000 */
[----:B------:R-:W-:-:S03]  /*30f0*/  @P1 IMAD.MOV.U32 R43, RZ, RZ, R61 ;  /* 0x000000ffff2b1224 */ /* 0x000fc600078e003d */
[----:B------:R-:W-:-:S05]  /*3100*/  FFMA R42, R45, R56, R42 ;  /* 0x000000382d2a7223 */ /* 0x000fca000000002a */
[----:B------:R-:W-:-:S04]  /*3110*/  F2FP.F16.F32.PACK_AB R42, RZ, R42 ;  /* 0x0000002aff2a723e */ /* 0x000fc800000000ff */
[----:B------:R-:W-:Y:S01]  /*3120*/  PRMT R44, R42, 0x7610, R44 ;  /* 0x000076102a2c7816 */ /* 0x000fe2000000002c */
[----:B------:R-:W-:-:S05]  /*3130*/  @P1 IMAD.MOV.U32 R42, RZ, RZ, R60 ;  /* 0x000000ffff2a1224 */ /* 0x000fca00078e003c */
[----:B------:R1:W-:Y:S01]  /*3140*/  @P1 STG.E.U16 desc[UR36][R42.64+0x12], R44 ;  /* 0x0000122c2a001986 */ /* 0x0003e2000c101524 */
[----:B------:R-:W-:Y:S05]  /*3150*/  @!P2 BRA `(.L_x_43) ;  /* 0x000000000004a947 */ /* 0x000fea0003800000 */
[----:B------:R0:W5:Y:S02]  /*3160*/  LDG.E.LTC128B.U16 R40, desc[UR36][R72.64+0x10] ;  /* 0x0000102448287981 */ /* 0x000164000c1e1520 */
.L_x_43:
[----:B------:R-:W-:Y:S05]  /*3170*/  BSYNC B1 ;  /* 0x0000000000017941 */ /* 0x000fea0003800000 */
.L_x_42:
        /* <DEDUP_REMOVED lines=12> */
.L_x_45:
[----:B------:R-:W-:Y:S05]  /*3240*/  BSYNC B1 ;  /* 0x0000000000017941 */ /* 0x000fea0003800000 */
.L_x_44:
        /* <DEDUP_REMOVED lines=12> */
.L_x_47:
[----:B------:R-:W-:Y:S05]  /*3310*/  BSYNC B1 ;  /* 0x0000000000017941 */ /* 0x000fea0003800000 */
.L_x_46:
        /* <DEDUP_REMOVED lines=12> */
.L_x_49:
[----:B------:R-:W-:Y:S05]  /*33e0*/  BSYNC B1 ;  /* 0x0000000000017941 */ /* 0x000fea0003800000 */
.L_x_48:
        /* <DEDUP_REMOVED lines=12> */
.L_x_51:
[----:B------:R-:W-:Y:S05]  /*34b0*/  BSYNC B1 ;  /* 0x0000000000017941 */ /* 0x000fea0003800000 */
.L_x_50:
        /* <DEDUP_REMOVED lines=12> */
.L_x_53:
[----:B------:R-:W-:Y:S05]  /*3580*/  BSYNC B1 ;  /* 0x0000000000017941 */ /* 0x000fea0003800000 */
.L_x_52:
        /* <DEDUP_REMOVED lines=12> */
.L_x_55:
[----:B------:R-:W-:Y:S05]  /*3650*/  BSYNC B1 ;  /* 0x0000000000017941 */ /* 0x000fea0003800000 */
.L_x_54:
        /* <DEDUP_REMOVED lines=12> */
.L_x_57:
[----:B------:R-:W-:Y:S05]  /*3720*/  BSYNC B1 ;  /* 0x0000000000017941 */ /* 0x000fea0003800000 */
.L_x_56:
        /* <DEDUP_REMOVED lines=12> */
.L_x_59:
[----:B------:R-:W-:Y:S05]  /*37f0*/  BSYNC B1 ;  /* 0x0000000000017941 */ /* 0x000fea0003800000 */
.L_x_58:
[----:B-1---5:R-:W-:Y:S01]  /*3800*/  HADD2.F32 R43, -RZ, R40.H0_H0 ;  /* 0x20000028ff2b7230 */ /* 0x022fe20000004100 */
[----:B------:R-:W-:Y:S01]  /*3810*/  ISETP.GT.AND P1, PT, R3, 0x19, P0 ;  /* 0x000000190300780c */ /* 0x000fe20000724270 */
[----:B------:R-:W-:Y:S01]  /*3820*/  @P2 IMAD.MOV.U32 R42, RZ, RZ, R70 ;  /* 0x000000ffff2a2224 */ /* 0x000fe200078e0046 */
[----:B0--34-:R-:W-:Y:S01]  /*3830*/  IADD3 R69, P0, R62, 0x80, RZ ;  /* 0x000000803e457810 */ /* 0x019fe20007f1e0ff */
[----:B------:R-:W-:Y:S01]  /*3840*/  BSSY B1, `(.L_x_60) ;  /* 0x000000a000017945 */ /* 0x000fe20003800000 */
[----:B------:R-:W-:-:S03]  /*3850*/  FMUL R43, R43, R58 ;  /* 0x0000003a2b2b7220 */ /* 0x000fc60000400000 */
[----:B------:R-:W-:Y:S02]  /*3860*/  IMAD.X R63, RZ, RZ, R63, P0 ;  /* 0x000000ffff3f7224 */ /* 0x000fe400000e063f */
[----:B------:R-:W-:-:S05]  /*3870*/  FFMA R43, R54, R56, R43 ;  /* 0x00000038362b7223 */ /* 0x000fca000000002b */
[----:B------:R-:W-:-:S04]  /*3880*/  F2FP.F16.F32.PACK_AB R43, RZ, R43 ;  /* 0x0000002bff2b723e */ /* 0x000fc800000000ff */
[----:B------:R-:W-:Y:S01]  /*3890*/  PRMT R44, R43, 0x7610, R44 ;  /* 0x000076102b2c7816 */ /* 0x000fe2000000002c */
[----:B------:R-:W-:-:S05]  /*38a0*/  @P2 IMAD.MOV.U32 R43, RZ, RZ, R71 ;  /* 0x000000ffff2b2224 */ /* 0x000fca00078e0047 */
[----:B------:R0:W-:Y:S01]  /*38b0*/  @P2 STG.E.U16 desc[UR36][R42.64+0x30], R44 ;  /* 0x0000302c2a002986 */ /* 0x0001e2000c101524 */
[----:B------:R-:W-:Y:S05]  /*38c0*/  @!P1 BRA `(.L_x_61) ;  /* 0x0000000000049947 */ /* 0x000fea0003800000 */
[----:B------:R1:W5:Y:S02]  /*38d0*/  LDG.E.LTC128B.U16 R40, desc[UR36][R72.64+0x32] ;  /* 0x0000322448287981 */ /* 0x000364000c1e1520 */
.L_x_61:
[----:B------:R-:W-:Y:S05]  /*38e0*/  BSYNC B1 ;  /* 0x0000000000017941 */ /* 0x000fea0003800000 */
.L_x_60:
[----:B0----5:R-:W-:Y:S01]  /*38f0*/  HADD2.F32 R43, -RZ, R40.H0_H0 ;  /* 0x20000028ff2b7230 */ /* 0x021fe20000004100 */
[----:B------:R-:W-:Y:S01]  /*3900*/  ISETP.GT.AND P0, PT, R59, 0x80, PT ;  /* 0x000000803b00780c */ /* 0x000fe20003f04270 */
[----:B------:R-:W-:-:S03]  /*3910*/  IMAD R42, R63, R20, RZ ;  /* 0x000000143f2a7224 */ /* 0x000fc600078e02ff */
[----:B------:R-:W-:Y:S01]  /*3920*/  FMUL R44, R43, R58 ;  /* 0x0000003a2b2c7220 */ /* 0x000fe20000400000 */
[----:B------:R-:W-:Y:S01]  /*3930*/  IMAD R53, R69, R21, R42 ;  /* 0x0000001545357224 */ /* 0x000fe200078e022a */
[----:B------:R-:W-:Y:S01]  /*3940*/  ISETP.GT.AND P3, PT, R3, RZ, P0 ;  /* 0x000000ff0300720c */ /* 0x000fe20000764270 */
[----:B------:R-:W-:-:S04]  /*3950*/  IMAD.WIDE.U32 R42, R69, R20, R14 ;  /* 0x00000014452a7225 */ /* 0x000fc800078e000e */
[----:B------:R-:W-:Y:S01]  /*3960*/  FFMA R55, R55, R56, R44 ;  /* 0x0000003837377223 */ /* 0x000fe2000000002c */
[----:B------:R-:W-:Y:S01]  /*3970*/  IMAD.IADD R21, R43, 0x1, R53 ;  /* 0x000000012b157824 */ /* 0x000fe200078e0235 */
[----:B------:R-:W-:-:S03]  /*3980*/  LEA R44, P2, R42, R8, 0x1 ;  /* 0x000000082a2c7211 */ /* 0x000fc600078408ff */
[----:B------:R-:W-:Y:S02]  /*3990*/  F2FP.F16.F32.PACK_AB R55, RZ, R55 ;  /* 0x00000037ff37723e */ /* 0x000fe400000000ff */
[----:B------:R-:W-:-:S03]  /*39a0*/  LEA.HI.X R45, R42, R9, R21, 0x1, P2 ;  /* 0x000000092a2d7211 */ /* 0x000fc600010f0c15 */
[----:B------:R0:W-:Y:S04]  /*39b0*/  @P1 STG.E.U16 desc[UR36][R70.64+0x32], R55 ;  /* 0x0000323746001986 */ /* 0x0001e8000c101524 */
[----:B------:R-:W3:Y:S01]  /*39c0*/  @P3 LDG.E.LTC128B.U16 R40, desc[UR36][R44.64] ;  /* 0x000000242c283981 */ /* 0x000ee2000c1e1520 */
[----:B------:R-:W-:Y:S01]  /*39d0*/  IMAD.WIDE.U32 R42, R69, R20, R6 ;  /* 0x00000014452a7225 */ /* 0x000fe200078e0006 */
[C---:B------:R-:W-:Y:S01]  /*39e0*/  SHF.L.U64.HI R51, R4.reuse, 0x8, R5 ;  /* 0x0000000804337819 */ /* 0x040fe20000010205 */
[----:B------:R-:W-:Y:S01]  /*39f0*/  BSSY B1, `(.L_x_62) ;  /* 0x0000011000017945 */ /* 0x000fe20003800000 */
[----:B------:R-:W-:Y:S01]  /*3a00*/  ISETP.GT.AND P2, PT, R3, 0x1, P0 ;  /* 0x000000010300780c */ /* 0x000fe20000744270 */
[----:B------:R-:W-:Y:S02]  /*3a10*/  IMAD.IADD R43, R53, 0x1, R43 ;  /* 0x00000001352b7824 */ /* 0x000fe400078e022b */
[----:B------:R-:W-:-:S02]  /*3a20*/  IMAD.SHL.U32 R49, R4, 0x100, RZ ;  /* 0x0000010004317824 */ /* 0x000fc400078e00ff */
[----:B------:R-:W-:-:S03]  /*3a30*/  IMAD.WIDE.U32 R46, R57, R10, R42 ;  /* 0x0000000a392e7225 */ /* 0x000fc600078e002a */
[----:B------:R-:W-:Y:S01]  /*3a40*/  IADD3 R42, P1, R49, R60, RZ ;  /* 0x0000003c312a7210 */ /* 0x000fe20007f3e0ff */
[----:B------:R-:W-:Y:S01]  /*3a50*/  IMAD.IADD R5, R67, 0x1, R47 ;  /* 0x0000000143057824 */ /* 0x000fe200078e022f */
[----:B------:R-:W-:-:S03]  /*3a60*/  LEA R4, P4, R46, R8, 0x1 ;  /* 0x000000082e047211 */ /* 0x000fc600078808ff */
[----:B------:R-:W-:Y:S01]  /*3a70*/  IMAD.X R43, R51, 0x1, R61, P1 ;  /* 0x00000001332b7824 */ /* 0x000fe200008e063d */
[----:B------:R-:W-:Y:S01]  /*3a80*/  LEA.HI.X R5, R46, R9, R5, 0x1, P4 ;  /* 0x000000092e057211 */ /* 0x000fe200020f0c05 */
[----:B---3--:R-:W-:-:S05]  /*3a90*/  HADD2.F32 R21, -RZ, R40.H0_H0 ;  /* 0x20000028ff157230 */ /* 0x008fca0000004100 */
[----:B------:R-:W-:-:S04]  /*3aa0*/  FMUL R21, R21, R58 ;  /* 0x0000003a15157220 */ /* 0x000fc80000400000 */
[----:B------:R-:W-:-:S05]  /*3ab0*/  FFMA R21, R24, R56, R21 ;  /* 0x0000003818157223 */ /* 0x000fca0000000015 */
[----:B------:R-:W-:-:S05]  /*3ac0*/  F2FP.F16.F32.PACK_AB R21, RZ, R21 ;  /* 0x00000015ff15723e */ /* 0x000fca00000000ff */
[----:B------:R0:W-:Y:S01]  /*3ad0*/  @P3 STG.E.U16 desc[UR36][R42.64], R21 ;  /* 0x000000152a003986 */ /* 0x0001e2000c101524 */
[----:B------:R-:W-:Y:S05]  /*3ae0*/  @!P2 BRA `(.L_x_63) ;  /* 0x000000000004a947 */ /* 0x000fea0003800000 */
[----:B------:R3:W5:Y:S02]  /*3af0*/  LDG.E.LTC128B.U16 R40, desc[UR36][R4.64+0x2] ;  /* 0x0000022404287981 */ /* 0x000764000c1e1520 */
.L_x_63:
[----:B------:R-:W-:Y:S05]  /*3b00*/  BSYNC B1 ;  /* 0x0000000000017941 */ /* 0x000fea0003800000 */
.L_x_62:
[----:B-----5:R-:W-:Y:S01]  /*3b10*/  HADD2.F32 R13, -RZ, R40.H0_H0 ;  /* 0x20000028ff0d7230 */ /* 0x020fe20000004100 */
[----:B------:R-:W-:Y:S01]  /*3b20*/  ISETP.GT.AND P1, PT, R59, 0x88, PT ;  /* 0x000000883b00780c */ /* 0x000fe20003f24270 */
[----:B0-----:R-:W-:Y:S01]  /*3b30*/  IMAD.WIDE.U32 R20, R69, R20, R64 ;  /* 0x0000001445147225 */ /* 0x001fe200078e0040 */
[----:B------:R-:W-:Y:S03]  /*3b40*/  BSSY B1, `(.L_x_64) ;  /* 0x0000010000017945 */ /* 0x000fe60003800000 */
[----:B------:R-:W-:Y:S01]  /*3b50*/  FMUL R14, R13, R58 ;  /* 0x0000003a0d0e7220 */ /* 0x000fe20000400000 */
[----:B------:R-:W-:Y:S01]  /*3b60*/  IMAD.IADD R53, R53, 0x1, R21 ;  /* 0x0000000135357824 */ /* 0x000fe200078e0215 */
[----:B------:R-:W-:Y:S01]  /*3b70*/  IADD3 R13, P5, R12, R20, RZ ;  /* 0x000000140c0d7210 */ /* 0x000fe20007fbe0ff */
[----:B------:R-:W-:Y:S02]  /*3b80*/  @P2 IMAD.MOV.U32 R21, RZ, RZ, R43 ;  /* 0x000000ffff152224 */ /* 0x000fe400078e002b */
[----:B------:R-:W-:Y:S01]  /*3b90*/  FFMA R25, R25, R56, R14 ;  /* 0x0000003819197223 */ /* 0x000fe2000000000e */
[----:B------:R-:W-:Y:S01]  /*3ba0*/  IADD3 R14, P4, R6, R20, RZ ;  /* 0x00000014060e7210 */ /* 0x000fe20007f9e0ff */
[----:B------:R-:W-:Y:S01]  /*3bb0*/  IMAD.X R20, R53, 0x1, R15, P5 ;  /* 0x0000000135147824 */ /* 0x000fe200028e060f */
[----:B------:R-:W-:-:S02]  /*3bc0*/  LEA R12, P5, R13, R8, 0x1 ;  /* 0x000000080d0c7211 */ /* 0x000fc400078a08ff */
[----:B------:R-:W-:Y:S02]  /*3bd0*/  F2FP.F16.F32.PACK_AB R25, RZ, R25 ;  /* 0x00000019ff19723e */ /* 0x000fe400000000ff */
[----:B------:R-:W-:Y:S01]  /*3be0*/  LEA.HI.X R13, R13, R9, R20, 0x1, P5 ;  /* 0x000000090d0d7211 */ /* 0x000fe200028f0c14 */
[----:B------:R-:W-:Y:S01]  /*3bf0*/  @P2 IMAD.MOV.U32 R20, RZ, RZ, R42 ;  /* 0x000000ffff142224 */ /* 0x000fe200078e002a */
[----:B------:R-:W-:-:S04]  /*3c00*/  ISETP.GT.AND P3, PT, R3, RZ, P1 ;  /* 0x000000ff0300720c */ /* 0x000fc80000f64270 */
[----:B------:R0:W-:Y:S09]  /*3c10*/  @P2 STG.E.U16 desc[UR36][R20.64+0x2], R25 ;  /* 0x0000021914002986 */ /* 0x0001f2000c101524 */
[----:B------:R-:W-:Y:S05]  /*3c20*/  @!P3 BRA `(.L_x_65) ;  /* 0x000000000004b947 */ /* 0x000fea0003800000 */
[----:B------:R4:W5:Y:S02]  /*3c30*/  LDG.E.LTC128B.U16 R40, desc[UR36][R12.64] ;  /* 0x000000240c287981 */ /* 0x000964000c1e1520 */
.L_x_65:
[----:B------:R-:W-:Y:S05]  /*3c40*/  BSYNC B1 ;  /* 0x0000000000017941 */ /* 0x000fea0003800000 */
.L_x_64:
[----:B----45:R-:W-:Y:S01]  /*3c50*/  HADD2.F32 R13, -RZ, R40.H0_H0 ;  /* 0x20000028ff0d7230 */ /* 0x030fe20000004100 */
[----:B------:R-:W-:Y:S01]  /*3c60*/  ISETP.GT.AND P2, PT, R3, 0x1, P1 ;  /* 0x000000010300780c */ /* 0x000fe20000f44270 */
[----:B------:R-:W-:Y:S01]  /*3c70*/  IMAD.X R15, R7, 0x1, R53, P4 ;  /* 0x00000001070f7824 */ /* 0x000fe200020e0635 */
[----:B------:R-:W-:Y:S01]  /*3c80*/  IADD3 R6, P4, R42, R11, RZ ;  /* 0x0000000b2a067210 */ /* 0x000fe20007f9e0ff */
[----:B------:R-:W-:Y:S01]  /*3c90*/  BSSY B1, `(.L_x_66) ;  /* 0x000000c000017945 */ /* 0x000fe20003800000 */
[----:B------:R-:W-:Y:S01]  /*3ca0*/  FMUL R7, R13, R58 ;  /* 0x0000003a0d077220 */ /* 0x000fe20000400000 */
[----:B------:R-:W-:-:S04]  /*3cb0*/  IMAD.WIDE.U32 R12, R57, R10, R14 ;  /* 0x0000000a390c7225 */ /* 0x000fc800078e000e */
[----:B------:R-:W-:Y:S01]  /*3cc0*/  FFMA R7, R26, R56, R7 ;  /* 0x000000381a077223 */ /* 0x000fe20000000007 */
[----:B------:R-:W-:Y:S01]  /*3cd0*/  IMAD.IADD R67, R67, 0x1, R13 ;  /* 0x0000000143437824 */ /* 0x000fe200078e020d */
[----:B------:R-:W-:-:S03]  /*3ce0*/  LEA R8, P5, R12, R8, 0x1 ;  /* 0x000000080c087211 */ /* 0x000fc600078a08ff */
[----:B------:R-:W-:Y:S01]  /*3cf0*/  F2FP.F16.F32.PACK_AB R10, RZ, R7 ;  /* 0x00000007ff0a723e */ /* 0x000fe200000000ff */
[----:B------:R-:W-:Y:S01]  /*3d00*/  IMAD.X R7, R43, 0x1, R41, P4 ;  /* 0x000000012b077824 */ /* 0x000fe200020e0629 */
[----:B------:R-:W-:-:S04]  /*3d10*/  LEA.HI.X R9, R12, R9, R67, 0x1, P5 ;  /* 0x000000090c097211 */ /* 0x000fc800028f0c43 */
[----:B------:R4:W-:Y:S01]  /*3d20*/  @P3 STG.E.U16 desc[UR36][R6.64], R10 ;  /* 0x0000000a06003986 */ /* 0x0009e2000c101524 */
[----:B------:R-:W-:Y:S05]  /*3d30*/  @!P2 BRA `(.L_x_67) ;  /* 0x000000000004a947 */ /* 0x000fea0003800000 */
[----:B------:R0:W5:Y:S02]  /*3d40*/  LDG.E.LTC128B.U16 R40, desc[UR36][R8.64+0x2] ;  /* 0x0000022408287981 */ /* 0x000164000c1e1520 */
.L_x_67:
[----:B------:R-:W-:Y:S05]  /*3d50*/  BSYNC B1 ;  /* 0x0000000000017941 */ /* 0x000fea0003800000 */
.L_x_66:
[----:B-----5:R-:W-:Y:S01]  /*3d60*/  HADD2.F32 R13, -RZ, R40.H0_H0 ;  /* 0x20000028ff0d7230 */ /* 0x020fe20000004100 */
[----:B------:R-:W-:Y:S01]  /*3d70*/  ISETP.GT.AND P3, PT, R3, 0x8, P0 ;  /* 0x000000080300780c */ /* 0x000fe20000764270 */
[----:B------:R-:W-:Y:S03]  /*3d80*/  BSSY B1, `(.L_x_68) ;  /* 0x0000007000017945 */ /* 0x000fe60003800000 */
[----:B----4-:R-:W-:-:S04]  /*3d90*/  FMUL R10, R13, R58 ;  /* 0x0000003a0d0a7220 */ /* 0x010fc80000400000 */
[----:B------:R-:W-:-:S05]  /*3da0*/  FFMA R10, R27, R56, R10 ;  /* 0x000000381b0a7223 */ /* 0x000fca000000000a */
[----:B------:R-:W-:-:S05]  /*3db0*/  F2FP.F16.F32.PACK_AB R10, RZ, R10 ;  /* 0x0000000aff0a723e */ /* 0x000fca00000000ff */
[----:B------:R4:W-:Y:S01]  /*3dc0*/  @P2 STG.E.U16 desc[UR36][R6.64+0x2], R10 ;  /* 0x0000020a06002986 */ /* 0x0009e2000c101524 */
[----:B------:R-:W-:Y:S05]  /*3dd0*/  @!P3 BRA `(.L_x_69) ;  /* 0x000000000004b947 */ /* 0x000fea0003800000 */
[----:B------:R0:W5:Y:S02]  /*3de0*/  LDG.E.LTC128B.U16 R40, desc[UR36][R4.64+0x10] ;  /* 0x0000102404287981 */ /* 0x000164000c1e1520 */
.L_x_69:
[----:B------:R-:W-:Y:S05]  /*3df0*/  BSYNC B1 ;  /* 0x0000000000017941 */ /* 0x000fea0003800000 */
.L_x_68:
[----:B----45:R-:W-:Y:S01]  /*3e00*/  HADD2.F32 R7, -RZ, R40.H0_H0 ;  /* 0x20000028ff077230 */ /* 0x030fe20000004100 */
[----:B------:R-:W-:Y:S01]  /*3e10*/  ISETP.GT.AND P2, PT, R3, 0x9, P0 ;  /* 0x000000090300780c */ /* 0x000fe20000744270 */
[----:B------:R-:W-:Y:S01]  /*3e20*/  IMAD.MOV.U32 R12, RZ, RZ, R42 ;  /* 0x000000ffff0c7224 */ /* 0x000fe200078e002a */
[----:B------:R-:W-:Y:S01]  /*3e30*/  BSSY B1, `(.L_x_70) ;  /* 0x0000008000017945 */ /* 0x000fe20003800000 */
[----:B------:R-:W-:Y:S02]  /*3e40*/  IMAD.MOV.U32 R13, RZ, RZ, R43 ;  /* 0x000000ffff0d7224 */ /* 0x000fe400078e002b */
[----:B------:R-:W-:-:S04]  /*3e50*/  FMUL R7, R7, R58 ;  /* 0x0000003a07077220 */ /* 0x000fc80000400000 */
[----:B------:R-:W-:-:S05]  /*3e60*/  FFMA R7, R28, R56, R7 ;  /* 0x000000381c077223 */ /* 0x000fca0000000007 */
[----:B------:R-:W-:-:S05]  /*3e70*/  F2FP.F16.F32.PACK_AB R7, RZ, R7 ;  /* 0x00000007ff07723e */ /* 0x000fca00000000ff */
[----:B------:R4:W-:Y:S01]  /*3e80*/  @P3 STG.E.U16 desc[UR36][R12.64+0x10], R7 ;  /* 0x000010070c003986 */ /* 0x0009e2000c101524 */
[----:B------:R-:W-:Y:S05]  /*3e90*/  @!P2 BRA `(.L_x_71) ;  /* 0x000000000004a947 */ /* 0x000fea0003800000 */
[----:B------:R0:W5:Y:S02]  /*3ea0*/  LDG.E.LTC128B.U16 R40, desc[UR36][R4.64+0x12] ;  /* 0x0000122404287981 */ /* 0x000164000c1e1520 */
.L_x_71:
[----:B------:R-:W-:Y:S05]  /*3eb0*/  BSYNC B1 ;  /* 0x0000000000017941 */ /* 0x000fea0003800000 */
.L_x_70:
[----:B----45:R-:W-:Y:S01]  /*3ec0*/  HADD2.F32 R7, -RZ, R40.H0_H0 ;  /* 0x20000028ff077230 */ /* 0x030fe20000004100 */
[----:B------:R-:W-:Y:S01]  /*3ed0*/  ISETP.GT.AND P4, PT, R3, 0x8, P1 ;  /* 0x000000080300780c */ /* 0x000fe20000f84270 */
[----:B------:R-:W-:Y:S03]  /*3ee0*/  BSSY B1, `(.L_x_72) ;  /* 0x0000007000017945 */ /* 0x000fe60003800000 */
[----:B------:R-:W-:-:S04]  /*3ef0*/  FMUL R6, R7, R58 ;  /* 0x0000003a07067220 */ /* 0x000fc80000400000 */
[----:B------:R-:W-:-:S05]  /*3f00*/  FFMA R6, R29, R56, R6 ;  /* 0x000000381d067223 */ /* 0x000fca0000000006 */
[----:B------:R-:W-:-:S05]  /*3f10*/  F2FP.F16.F32.PACK_AB R6, RZ, R6 ;  /* 0x00000006ff06723e */ /* 0x000fca00000000ff */
[----:B------:R4:W-:Y:S01]  /*3f20*/  @P2 STG.E.U16 desc[UR36][R12.64+0x12], R6 ;  /* 0x000012060c002986 */ /* 0x0009e2000c101524 */
[----:B------:R-:W-:Y:S05]  /*3f30*/  @!P4 BRA `(.L_x_73) ;  /* 0x000000000004c947 */ /* 0x000fea0003800000 */
[----:B------:R0:W5:Y:S02]  /*3f40*/  LDG.E.LTC128B.U16 R40, desc[UR36][R8.64+0x10] ;  /* 0x0000102408287981 */ /* 0x000164000c1e1520 */
.L_x_73:
[----:B------:R-:W-:Y:S05]  /*3f50*/  BSYNC B1 ;  /* 0x0000000000017941 */ /* 0x000fea0003800000 */
.L_x_72:
[----:B-----5:R-:W-:Y:S01]  /*3f60*/  HADD2.F32 R7, -RZ, R40.H0_H0 ;  /* 0x20000028ff077230 */ /* 0x020fe20000004100 */
[----:B----4-:R-:W-:Y:S01]  /*3f70*/  IADD3 R6, P3, R11, R42, RZ ;  /* 0x0000002a0b067210 */ /* 0x010fe20007f7e0ff */
[----:B------:R-:W-:Y:S01]  /*3f80*/  BSSY B1, `(.L_x_74) ;  /* 0x0000009000017945 */ /* 0x000fe20003800000 */
[----:B------:R-:W-:Y:S02]  /*3f90*/  ISETP.GT.AND P2, PT, R3, 0x9, P1 ;  /* 0x000000090300780c */ /* 0x000fe40000f44270 */
[----:B------:R-:W-:-:S04]  /*3fa0*/  FMUL R7, R7, R58 ;  /* 0x0000003a07077220 */ /* 0x000fc80000400000 */
[----:B------:R-:W-:-:S05]  /*3fb0*/  FFMA R7, R30, R56, R7 ;  /* 0x000000381e077223 */ /* 0x000fca0000000007 */
[----:B------:R-:W-:Y:S01]  /*3fc0*/  F2FP.F16.F32.PACK_AB R10, RZ, R7 ;  /* 0x00000007ff0a723e */ /* 0x000fe200000000ff */
[----:B------:R-:W-:-:S05]  /*3fd0*/  IMAD.X R7, R41, 0x1, R43, P3 ;  /* 0x0000000129077824 */ /* 0x000fca00018e062b */
[----:B------:R4:W-:Y:S01]  /*3fe0*/  @P4 STG.E.U16 desc[UR36][R6.64+0x10], R10 ;  /* 0x0000100a06004986 */ /* 0x0009e2000c101524 */
[----:B------:R-:W-:Y:S05]  /*3ff0*/  @!P2 BRA `(.L_x_75) ;  /* 0x000000000004a947 */ /* 0x000fea0003800000 */
[----:B------:R0:W5:Y:S02]  /*4000*/  LDG.E.LTC128B.U16 R40, desc[UR36][R8.64+0x12] ;  /* 0x0000122408287981 */ /* 0x000164000c1e1520 */
.L_x_75:
[----:B------:R-:W-:Y:S05]  /*4010*/  BSYNC B1 ;  /* 0x0000000000017941 */ /* 0x000fea0003800000 */
.L_x_74:
[----:B----45:R-:W-:Y:S01]  /*4020*/  HADD2.F32 R7, -RZ, R40.H0_H0 ;  /* 0x20000028ff077230 */ /* 0x030fe20000004100 */
[----:B------:R-:W-:Y:S01]  /*4030*/  ISETP.GT.AND P3, PT, R3, 0x10, P0 ;  /* 0x000000100300780c */ /* 0x000fe20000764270 */
[----:B------:R-:W-:Y:S03]  /*4040*/  BSSY B1, `(.L_x_76) ;  /* 0x0000009000017945 */ /* 0x000fe60003800000 */
[----:B------:R-:W-:-:S04]  /*4050*/  FMUL R6, R7, R58 ;  /* 0x0000003a07067220 */ /* 0x000fc80000400000 */
[----:B------:R-:W-:Y:S01]  /*4060*/  FFMA R31, R31, R56, R6 ;  /* 0x000000381f1f7223 */ /* 0x000fe20000000006 */
[----:B------:R-:W-:-:S04]  /*4070*/  IADD3 R6, P4, P5, R11, R60, R49 ;  /* 0x0000003c0b067210 */ /* 0x000fc80007d9e031 */
[----:B------:R-:W-:Y:S02]  /*4080*/  F2FP.F16.F32.PACK_AB R31, RZ, R31 ;  /* 0x0000001fff1f723e */ /* 0x000fe400000000ff */
[----:B------:R-:W-:-:S05]  /*4090*/  IADD3.X R7, R41, R61, R51, P4, P5 ;  /* 0x0000003d29077210 */ /* 0x000fca00027ea433 */
[----:B------:R4:W-:Y:S01]  /*40a0*/  @P2 STG.E.U16 desc[UR36][R6.64+0x12], R31 ;  /* 0x0000121f06002986 */ /* 0x0009e2000c101524 */
[----:B------:R-:W-:Y:S05]  /*40b0*/  @!P3 BRA `(.L_x_77) ;  /* 0x000000000004b947 */ /* 0x000fea0003800000 */
[----:B------:R0:W5:Y:S02]  /*40c0*/  LDG.E.LTC128B.U16 R40, desc[UR36][R4.64+0x20] ;  /* 0x0000202404287981 */ /* 0x000164000c1e1520 */
.L_x_77:
[----:B------:R-:W-:Y:S05]  /*40d0*/  BSYNC B1 ;  /* 0x0000000000017941 */ /* 0x000fea0003800000 */
.L_x_76:
[----:B-----5:R-:W-:Y:S01]  /*40e0*/  HADD2.F32 R11, -RZ, R40.H0_H0 ;  /* 0x20000028ff0b7230 */ /* 0x020fe20000004100 */
        /* <DEDUP_REMOVED lines=8> */
.L_x_79:
[----:B------:R-:W-:Y:S05]  /*4170*/  BSYNC B1 ;  /* 0x0000000000017941 */ /* 0x000fea0003800000 */
.L_x_78:
[----:B0----5:R-:W-:Y:S01]  /*4180*/  HADD2.F32 R11, -RZ, R40.H0_H0 ;  /* 0x20000028ff0b7230 */ /* 0x021fe20000004100 */
        /* <DEDUP_REMOVED lines=8> */
.L_x_81:
[----:B------:R-:W-:Y:S05]  /*4210*/  BSYNC B1 ;  /* 0x0000000000017941 */ /* 0x000fea0003800000 */
.L_x_80:
        /* <DEDUP_REMOVED lines=9> */
.L_x_83:
[----:B------:R-:W-:Y:S05]  /*42b0*/  BSYNC B1 ;  /* 0x0000000000017941 */ /* 0x000fea0003800000 */
.L_x_82:
        /* <DEDUP_REMOVED lines=9> */
.L_x_85:
[----:B------:R-:W-:Y:S05]  /*4350*/  BSYNC B1 ;  /* 0x0000000000017941 */ /* 0x000fea0003800000 */
.L_x_84:
        /* <DEDUP_REMOVED lines=9> */
.L_x_87:
[----:B------:R-:W-:Y:S05]  /*43f0*/  BSYNC B1 ;  /* 0x0000000000017941 */ /* 0x000fea0003800000 */
.L_x_86:
[----:B0--3-5:R-:W-:Y:S01]  /*4400*/  HADD2.F32 R5, -RZ, R40.H0_H0 ;  /* 0x20000028ff057230 */ /* 0x029fe20000004100 */
        /* <DEDUP_REMOVED lines=8> */
.L_x_89:
[----:B------:R-:W-:Y:S05]  /*4490*/  BSYNC B1 ;  /* 0x0000000000017941 */ /* 0x000fea0003800000 */
.L_x_88:
[----:B-----5:R-:W-:Y:S01]  /*44a0*/  HADD2.F32 R5, -RZ, R40.H0_H0 ;  /* 0x20000028ff057230 */ /* 0x020fe20000004100 */
[----:B------:R-:W-:Y:S01]  /*44b0*/  ISETP.GT.AND P1, PT, R3, 0x19, P1 ;  /* 0x000000190300780c */ /* 0x000fe20000f24270 */
[----:B0-----:R-:W-:Y:S01]  /*44c0*/  @P2 IMAD.MOV.U32 R4, RZ, RZ, R6 ;  /* 0x000000ffff042224 */ /* 0x001fe200078e0006 */
        /* <DEDUP_REMOVED lines=9> */
.L_x_91:
[----:B------:R-:W-:Y:S05]  /*4560*/  BSYNC B1 ;  /* 0x0000000000017941 */ /* 0x000fea0003800000 */
.L_x_90:
[----:B------:R-:W-:Y:S05]  /*4570*/  @!P1 BRA `(.L_x_92) ;  /* 0x0000000800a89947 */ /* 0x000fea0003800000 */
[----:B-----5:R-:W-:-:S05]  /*4580*/  HADD2.F32 R3, -RZ, R40.H0_H0 ;  /* 0x20000028ff037230 */ /* 0x020fca0000004100 */
[----:B0-----:R-:W-:-:S04]  /*4590*/  FMUL R4, R3, R58 ;  /* 0x0000003a03047220 */ /* 0x001fc80000400000 */
[----:B------:R-:W-:-:S05]  /*45a0*/  FFMA R4, R39, R56, R4 ;  /* 0x0000003827047223 */ /* 0x000fca0000000004 */
[----:B------:R-:W-:-:S05]  /*45b0*/  F2FP.F16.F32.PACK_AB R4, RZ, R4 ;  /* 0x00000004ff04723e */ /* 0x000fca00000000ff */
[----:B------:R0:W-:Y:S01]  /*45c0*/  STG.E.U16 desc[UR36][R6.64+0x32], R4 ;  /* 0x0000320406007986 */ /* 0x0001e2000c101524 */
[----:B------:R-:W-:Y:S05]  /*45d0*/  BRA `(.L_x_92) ;  /* 0x0000000800907947 */ /* 0x000fea0003800000 */
.L_x_33:
[----:B------:R-:W-:Y:S01]  /*45e0*/  ULDC.64 UR4, c[0x0][0x5c0] ;  /* 0x0001700000047ab9 */ /* 0x000fe20000000a00 */
[----:B------:R-:W-:Y:S01]  /*45f0*/  ISETP.GT.AND P5, PT, R3, 0x1, P3 ;  /* 0x000000010300780c */ /* 0x000fe20001fa4270 */
[-C--:B------:R-:W-:Y:S01]  /*4600*/  FMUL R40, R40, R56.reuse ;  /* 0x0000003828287220 */ /* 0x080fe20000400000 */
[----:B------:R-:W-:Y:S01]  /*4610*/  LEA R6, P1, R66, UR4, 0x1 ;  /* 0x0000000442067c11 */ /* 0x000fe2000f8208ff */
[-C--:B------:R-:W-:Y:S01]  /*4620*/  FMUL R41, R41, R56.reuse ;  /* 0x0000003829297220 */ /* 0x080fe20000400000 */
[C---:B------:R-:W-:Y:S01]  /*4630*/  IMAD.SHL.U32 R21, R4.reuse, 0x10, RZ ;  /* 0x0000001004157824 */ /* 0x040fe200078e00ff */
[----:B------:R-:W-:Y:S01]  /*4640*/  SHF.L.U64.HI R15, R4, 0x4, R5 ;  /* 0x00000004040f7819 */ /* 0x000fe20000010205 */
[-C--:B------:R-:W-:Y:S01]  /*4650*/  FMUL R42, R42, R56.reuse ;  /* 0x000000382a2a7220 */ /* 0x080fe20000400000 */
[----:B------:R-:W-:Y:S01]  /*4660*/  LEA.HI.X R7, R66, UR5, R75, 0x1, P1 ;  /* 0x0000000542077c11 */ /* 0x000fe200088f0c4b */
[-C--:B------:R-:W-:Y:S01]  /*4670*/  FMUL R43, R43, R56.reuse ;  /* 0x000000382b2b7220 */ /* 0x080fe20000400000 */
[----:B------:R-:W-:Y:S01]  /*4680*/  ISETP.GT.AND P1, PT, R59, 0x8, PT ;  /* 0x000000083b00780c */ /* 0x000fe20003f24270 */
[----:B------:R-:W-:Y:S01]  /*4690*/  FMUL R44, R44, R56 ;  /* 0x000000382c2c7220 */ /* 0x000fe20000400000 */
[----:B------:R-:W-:Y:S01]  /*46a0*/  F2FP.F16.F32.PACK_AB R40, RZ, R40 ;  /* 0x00000028ff28723e */ /* 0x000fe200000000ff */
[-C--:B------:R-:W-:Y:S01]  /*46b0*/  FMUL R45, R45, R56.reuse ;  /* 0x000000382d2d7220 */ /* 0x080fe20000400000 */
[----:B------:R-:W-:Y:S01]  /*46c0*/  F2FP.F16.F32.PACK_AB R41, RZ, R41 ;  /* 0x00000029ff29723e */ /* 0x000fe200000000ff */
[----:B------:R-:W-:Y:S01]  /*46d0*/  FMUL R46, R46, R56 ;  /* 0x000000382e2e7220 */ /* 0x000fe20000400000 */
[----:B------:R-:W-:Y:S01]  /*46e0*/  IADD3 R8, P4, R21, R6, RZ ;  /* 0x0000000615087210 */ /* 0x000fe20007f9e0ff */
[----:B------:R-:W-:Y:S01]  /*46f0*/  @P0 STG.E.U16 desc[UR36][R6.64], R40 ;  /* 0x0000002806000986 */ /* 0x000fe2000c101524 */
[----:B------:R-:W-:Y:S01]  /*4700*/  ISETP.GT.AND P2, PT, R3, RZ, P1 ;  /* 0x000000ff0300720c */ /* 0x000fe20000f44270 */
[-C--:B------:R-:W-:Y:S01]  /*4710*/  FMUL R47, R47, R56.reuse ;  /* 0x000000382f2f7220 */ /* 0x080fe20000400000 */
[----:B------:R-:W-:Y:S01]  /*4720*/  ISETP.GT.AND P0, PT, R3, 0x1, P1 ;  /* 0x000000010300780c */ /* 0x000fe20000f04270 */
[----:B------:R-:W-:Y:S01]  /*4730*/  @P5 STG.E.U16 desc[UR36][R6.64+0x2], R41 ;  /* 0x0000022906005986 */ /* 0x000fe2000c101524 */
[----:B------:R-:W-:Y:S01]  /*4740*/  IMAD.X R9, R15, 0x1, R7, P4 ;  /* 0x000000010f097824 */ /* 0x000fe200020e0607 */
[C---:B------:R-:W-:Y:S01]  /*4750*/  ISETP.GT.AND P4, PT, R3.reuse, 0x8, P3 ;  /* 0x000000080300780c */ /* 0x040fe20001f84270 */
[-C--:B------:R-:W-:Y:S01]  /*4760*/  FMUL R48, R48, R56.reuse ;  /* 0x0000003830307220 */ /* 0x080fe20000400000 */
[----:B------:R-:W-:Y:S01]  /*4770*/  ISETP.GT.AND P5, PT, R3, 0x9, P3 ;  /* 0x000000090300780c */ /* 0x000fe20001fa4270 */
[----:B------:R-:W-:Y:S01]  /*4780*/  FMUL R49, R49, R56 ;  /* 0x0000003831317220 */ /* 0x000fe20000400000 */
[----:B------:R-:W-:Y:S01]  /*4790*/  F2FP.F16.F32.PACK_AB R42, RZ, R42 ;  /* 0x0000002aff2a723e */ /* 0x000fe200000000ff */
[-C--:B------:R-:W-:Y:S01]  /*47a0*/  FMUL R50, R50, R56.reuse ;  /* 0x0000003832327220 */ /* 0x080fe20000400000 */
[----:B------:R-:W-:Y:S01]  /*47b0*/  F2FP.F16.F32.PACK_AB R43, RZ, R43 ;  /* 0x0000002bff2b723e */ /* 0x000fe200000000ff */
[----:B------:R-:W-:Y:S01]  /*47c0*/  FMUL R51, R51, R56 ;  /* 0x0000003833337220 */ /* 0x000fe20000400000 */
[----:B------:R-:W-:Y:S01]  /*47d0*/  F2FP.F16.F32.PACK_AB R44, RZ, R44 ;  /* 0x0000002cff2c723e */ /* 0x000fe200000000ff */
[----:B------:R-:W-:Y:S01]  /*47e0*/  @P2 STG.E.U16 desc[UR36][R8.64], R42 ;  /* 0x0000002a08002986 */ /* 0x000fe2000c101524 */
[----:B------:R-:W-:Y:S01]  /*47f0*/  F2FP.F16.F32.PACK_AB R45, RZ, R45 ;  /* 0x0000002dff2d723e */ /* 0x000fe200000000ff */
[-C--:B------:R-:W-:Y:S01]  /*4800*/  FMUL R53, R53, R56.reuse ;  /* 0x0000003835357220 */ /* 0x080fe20000400000 */
[C---:B------:R-:W-:Y:S01]  /*4810*/  ISETP.GT.AND P2, PT, R3.reuse, 0x8, P1 ;  /* 0x000000080300780c */ /* 0x040fe20000f44270 */
[----:B------:R-:W-:Y:S01]  /*4820*/  @P0 STG.E.U16 desc[UR36][R8.64+0x2], R43 ;  /* 0x0000022b08000986 */ /* 0x000fe2000c101524 */
[C---:B------:R-:W-:Y:S01]  /*4830*/  ISETP.GT.AND P0, PT, R3.reuse, 0x9, P1 ;  /* 0x000000090300780c */ /* 0x040fe20000f04270 */
[----:B------:R-:W-:Y:S01]  /*4840*/  FMUL R52, R52, R56 ;  /* 0x0000003834347220 */ /* 0x000fe20000400000 */
[----:B------:R-:W-:Y:S01]  /*4850*/  F2FP.F16.F32.PACK_AB R46, RZ, R46 ;  /* 0x0000002eff2e723e */ /* 0x000fe200000000ff */
[----:B------:R-:W-:Y:S01]  /*4860*/  @P4 STG.E.U16 desc[UR36][R6.64+0x10], R44 ;  /* 0x0000102c06004986 */ /* 0x000fe2000c101524 */
[C---:B------:R-:W-:Y:S01]  /*4870*/  ISETP.GT.AND P4, PT, R3.reuse, 0x10, P3 ;  /* 0x000000100300780c */ /* 0x040fe20001f84270 */
[-C--:B------:R-:W-:Y:S01]  /*4880*/  FMUL R54, R54, R56.reuse ;  /* 0x0000003836367220 */ /* 0x080fe20000400000 */
[----:B------:R-:W-:Y:S01]  /*4890*/  F2FP.F16.F32.PACK_AB R47, RZ, R47 ;  /* 0x0000002fff2f723e */ /* 0x000fe200000000ff */
[----:B------:R-:W-:Y:S01]  /*48a0*/  @P5 STG.E.U16 desc[UR36][R6.64+0x12], R45 ;  /* 0x0000122d06005986 */ /* 0x000fe2000c101524 */
[----:B------:R-:W-:Y:S01]  /*48b0*/  ISETP.GT.AND P5, PT, R3, 0x11, P3 ;  /* 0x000000110300780c */ /* 0x000fe20001fa4270 */
[----:B------:R-:W-:Y:S01]  /*48c0*/  FMUL R55, R55, R56 ;  /* 0x0000003837377220 */ /* 0x000fe20000400000 */
[----:B------:R-:W-:Y:S01]  /*48d0*/  F2FP.F16.F32.PACK_AB R48, RZ, R48 ;  /* 0x00000030ff30723e */ /* 0x000fe200000000ff */
[----:B------:R-:W-:Y:S01]  /*48e0*/  @P2 STG.E.U16 desc[UR36][R8.64+0x10], R46 ;  /* 0x0000102e08002986 */ /* 0x000fe2000c101524 */
[----:B------:R-:W-:Y:S01]  /*48f0*/  F2FP.F16.F32.PACK_AB R49, RZ, R49 ;  /* 0x00000031ff31723e */ /* 0x000fe200000000ff */
[----:B------:R-:W-:Y:S01]  /*4900*/  FMUL R24, R24, R56 ;  /* 0x0000003818187220 */ /* 0x000fe20000400000 */
[----:B------:R-:W-:Y:S01]  /*4910*/  ISETP.GT.AND P2, PT, R3, 0x10, P1 ;  /* 0x000000100300780c */ /* 0x000fe20000f44270 */
[----:B------:R-:W-:Y:S01]  /*4920*/  @P0 STG.E.U16 desc[UR36][R8.64+0x12], R47 ;  /* 0x0000122f08000986 */ /* 0x000fe2000c101524 */
[----:B------:R-:W-:Y:S01]  /*4930*/  F2FP.F16.F32.PACK_AB R50, RZ, R50 ;  /* 0x00000032ff32723e */ /* 0x000fe200000000ff */
[----:B------:R-:W-:Y:S01]  /*4940*/  IMAD R13, R5, 0xf0, RZ ;  /* 0x000000f0050d7824 */ /* 0x000fe200078e02ff */
[----:B------:R-:W-:Y:S01]  /*4950*/  F2FP.F16.F32.PACK_AB R51, RZ, R51 ;  /* 0x00000033ff33723e */ /* 0x000fe200000000ff */
[----:B------:R-:W-:Y:S01]  /*4960*/  @P4 STG.E.U16 desc[UR36][R6.64+0x20], R48 ;  /* 0x0000203006004986 */ /* 0x000fe2000c101524 */
[C---:B------:R-:W-:Y:S01]  /*4970*/  ISETP.GT.AND P4, PT, R3.reuse, 0x11, P1 ;  /* 0x000000110300780c */ /* 0x040fe20000f84270 */
[----:B------:R-:W-:Y:S01]  /*4980*/  IMAD.WIDE.U32 R10, R4, 0xf0, R8 ;  /* 0x000000f0040a7825 */ /* 0x000fe200078e0008 */
[----:B------:R-:W-:Y:S01]  /*4990*/  F2FP.F16.F32.PACK_AB R53, RZ, R53 ;  /* 0x00000035ff35723e */ /* 0x000fe200000000ff */
[----:B------:R-:W-:Y:S01]  /*49a0*/  @P5 STG.E.U16 desc[UR36][R6.64+0x22], R49 ;  /* 0x0000223106005986 */ /* 0x000fe2000c101524 */
[----:B------:R-:W-:Y:S01]  /*49b0*/  ISETP.GT.AND P5, PT, R3, 0x18, P3 ;  /* 0x000000180300780c */ /* 0x000fe20001fa4270 */
[----:B------:R-:W-:Y:S01]  /*49c0*/  IMAD.IADD R5, R11, 0x1, R13 ;  /* 0x000000010b057824 */ /* 0x000fe200078e020d */
[----:B------:R-:W-:Y:S01]  /*49d0*/  ISETP.GT.AND P3, PT, R3, 0x19, P3 ;  /* 0x000000190300780c */ /* 0x000fe20001f64270 */
[----:B------:R-:W-:Y:S01]  /*49e0*/  @P2 STG.E.U16 desc[UR36][R8.64+0x20], R50 ;  /* 0x0000203208002986 */ /* 0x000fe2000c101524 */
[----:B------:R-:W-:Y:S01]  /*49f0*/  ISETP.GT.AND P2, PT, R59, 0x80, PT ;  /* 0x000000803b00780c */ /* 0x000fe20003f44270 */
[----:B------:R-:W-:Y:S01]  /*4a00*/  FMUL R25, R25, R56 ;  /* 0x0000003819197220 */ /* 0x000fe20000400000 */
[----:B------:R-:W-:Y:S01]  /*4a10*/  F2FP.F16.F32.PACK_AB R52, RZ, R52 ;  /* 0x00000034ff34723e */ /* 0x000fe200000000ff */
[----:B------:R-:W-:Y:S01]  /*4a20*/  FMUL R26, R26, R56 ;  /* 0x000000381a1a7220 */ /* 0x000fe20000400000 */
[----:B------:R-:W-:Y:S01]  /*4a30*/  F2FP.F16.F32.PACK_AB R54, RZ, R54 ;  /* 0x00000036ff36723e */ /* 0x000fe200000000ff */
[----:B------:R-:W-:Y:S01]  /*4a40*/  @P4 STG.E.U16 desc[UR36][R8.64+0x22], R51 ;  /* 0x0000223308004986 */ /* 0x000fe2000c101524 */
[----:B------:R-:W-:Y:S01]  /*4a50*/  ISETP.GT.AND P4, PT, R3, 0x18, P1 ;  /* 0x000000180300780c */ /* 0x000fe20000f84270 */
[-C--:B------:R-:W-:Y:S01]  /*4a60*/  FMUL R27, R27, R56.reuse ;  /* 0x000000381b1b7220 */ /* 0x080fe20000400000 */
[C---:B------:R-:W-:Y:S01]  /*4a70*/  ISETP.GT.AND P1, PT, R3.reuse, 0x19, P1 ;  /* 0x000000190300780c */ /* 0x040fe20000f24270 */
[----:B------:R-:W-:Y:S01]  /*4a80*/  @P5 STG.E.U16 desc[UR36][R6.64+0x30], R52 ;  /* 0x0000303406005986 */ /* 0x000fe2000c101524 */
[C---:B------:R-:W-:Y:S01]  /*4a90*/  ISETP.GT.AND P5, PT, R3.reuse, 0x1, P2 ;  /* 0x000000010300780c */ /* 0x040fe200017a4270 */
[-C--:B------:R-:W-:Y:S01]  /*4aa0*/  FMUL R28, R28, R56.reuse ;  /* 0x000000381c1c7220 */ /* 0x080fe20000400000 */
[----:B------:R-:W-:Y:S01]  /*4ab0*/  F2FP.F16.F32.PACK_AB R55, RZ, R55 ;  /* 0x00000037ff37723e */ /* 0x000fe200000000ff */
[----:B------:R0:W-:Y:S01]  /*4ac0*/  @P3 STG.E.U16 desc[UR36][R6.64+0x32], R53 ;  /* 0x0000323506003986 */ /* 0x0001e2000c101524 */
[----:B------:R-:W-:Y:S01]  /*4ad0*/  ISETP.GT.AND P3, PT, R3, RZ, P2 ;  /* 0x000000ff0300720c */ /* 0x000fe20001764270 */
[----:B------:R-:W-:Y:S01]  /*4ae0*/  FMUL R29, R29, R56 ;  /* 0x000000381d1d7220 */ /* 0x000fe20000400000 */
[----:B------:R-:W-:Y:S01]  /*4af0*/  F2FP.F16.F32.PACK_AB R24, RZ, R24 ;  /* 0x00000018ff18723e */ /* 0x000fe200000000ff */
[-C--:B------:R-:W-:Y:S01]  /*4b00*/  FMUL R30, R30, R56.reuse ;  /* 0x000000381e1e7220 */ /* 0x080fe20000400000 */
[----:B------:R-:W-:Y:S01]  /*4b10*/  ISETP.GT.AND P0, PT, R59, 0x88, PT ;  /* 0x000000883b00780c */ /* 0x000fe20003f04270 */
[----:B------:R-:W-:Y:S01]  /*4b20*/  @P4 STG.E.U16 desc[UR36][R8.64+0x30], R54 ;  /* 0x0000303608004986 */ /* 0x000fe2000c101524 */
[----:B------:R-:W-:Y:S01]  /*4b30*/  F2FP.F16.F32.PACK_AB R25, RZ, R25 ;  /* 0x00000019ff19723e */ /* 0x000fe200000000ff */
[----:B------:R-:W-:Y:S01]  /*4b40*/  FMUL R31, R31, R56 ;  /* 0x000000381f1f7220 */ /* 0x000fe20000400000 */
[C---:B------:R-:W-:Y:S01]  /*4b50*/  ISETP.GT.AND P4, PT, R3.reuse, 0x8, P2 ;  /* 0x000000080300780c */ /* 0x040fe20001784270 */
[----:B------:R-:W-:Y:S01]  /*4b60*/  @P1 STG.E.U16 desc[UR36][R8.64+0x32], R55 ;  /* 0x0000323708001986 */ /* 0x000fe2000c101524 */
[----:B------:R-:W-:Y:S01]  /*4b70*/  ISETP.GT.AND P1, PT, R3, RZ, P0 ;  /* 0x000000ff0300720c */ /* 0x000fe20000724270 */
[----:B0-----:R-:W-:Y:S01]  /*4b80*/  IMAD.IADD R7, R13, 0x1, R11 ;  /* 0x000000010d077824 */ /* 0x001fe200078e020b */
[----:B------:R-:W-:Y:S01]  /*4b90*/  F2FP.F16.F32.PACK_AB R26, RZ, R26 ;  /* 0x0000001aff1a723e */ /* 0x000fe200000000ff */
[--C-:B------:R-:W-:Y:S01]  /*4ba0*/  @P3 IMAD.MOV.U32 R4, RZ, RZ, R10.reuse ;  /* 0x000000ffff043224 */ /* 0x100fe200078e000a */
[----:B------:R-:W-:Y:S01]  /*4bb0*/  F2FP.F16.F32.PACK_AB R27, RZ, R27 ;  /* 0x0000001bff1b723e */ /* 0x000fe200000000ff */
[----:B------:R-:W-:Y:S01]  /*4bc0*/  FMUL R32, R32, R56 ;  /* 0x0000003820207220 */ /* 0x000fe20000400000 */
[----:B------:R-:W-:Y:S01]  /*4bd0*/  F2FP.F16.F32.PACK_AB R28, RZ, R28 ;  /* 0x0000001cff1c723e */ /* 0x000fe200000000ff */
[-C--:B------:R-:W-:Y:S01]  /*4be0*/  FMUL R33, R33, R56.reuse ;  /* 0x0000003821217220 */ /* 0x080fe20000400000 */
[----:B------:R0:W-:Y:S01]  /*4bf0*/  @P3 STG.E.U16 desc[UR36][R4.64], R24 ;  /* 0x0000001804003986 */ /* 0x0001e2000c101524 */
[----:B------:R-:W-:Y:S01]  /*4c00*/  ISETP.GT.AND P3, PT, R3, 0x1, P0 ;  /* 0x000000010300780c */ /* 0x000fe20000764270 */
[-C--:B------:R-:W-:Y:S01]  /*4c10*/  FMUL R34, R34, R56.reuse ;  /* 0x0000003822227220 */ /* 0x080fe20000400000 */
[--C-:B------:R-:W-:Y:S01]  /*4c20*/  @P4 IMAD.MOV.U32 R6, RZ, RZ, R10.reuse ;  /* 0x000000ffff064224 */ /* 0x100fe200078e000a */
[----:B------:R-:W-:Y:S01]  /*4c30*/  F2FP.F16.F32.PACK_AB R29, RZ, R29 ;  /* 0x0000001dff1d723e */ /* 0x000fe200000000ff */
[----:B------:R-:W-:Y:S01]  /*4c40*/  FMUL R35, R35, R56 ;  /* 0x0000003823237220 */ /* 0x000fe20000400000 */
[----:B------:R-:W-:Y:S01]  /*4c50*/  F2FP.F16.F32.PACK_AB R30, RZ, R30 ;  /* 0x0000001eff1e723e */ /* 0x000fe200000000ff */
[-C--:B------:R-:W-:Y:S01]  /*4c60*/  FMUL R36, R36, R56.reuse ;  /* 0x0000003824247220 */ /* 0x080fe20000400000 */
[----:B------:R-:W-:Y:S01]  /*4c70*/  F2FP.F16.F32.PACK_AB R31, RZ, R31 ;  /* 0x0000001fff1f723e */ /* 0x000fe200000000ff */
[----:B------:R-:W-:Y:S01]  /*4c80*/  FMUL R37, R37, R56 ;  /* 0x0000003825257220 */ /* 0x000fe20000400000 */
[----:B------:R-:W-:Y:S01]  /*4c90*/  F2FP.F16.F32.PACK_AB R32, RZ, R32 ;  /* 0x00000020ff20723e */ /* 0x000fe200000000ff */
[-C--:B------:R-:W-:Y:S01]  /*4ca0*/  FMUL R38, R38, R56.reuse ;  /* 0x0000003826267220 */ /* 0x080fe20000400000 */
[----:B0-----:R-:W-:Y:S01]  /*4cb0*/  @P5 IMAD.MOV.U32 R4, RZ, RZ, R10 ;  /* 0x000000ffff045224 */ /* 0x001fe200078e000a */
[----:B------:R-:W-:Y:S01]  /*4cc0*/  F2FP.F16.F32.PACK_AB R33, RZ, R33 ;  /* 0x00000021ff21723e */ /* 0x000fe200000000ff */
[----:B------:R-:W-:Y:S01]  /*4cd0*/  FMUL R39, R39, R56 ;  /* 0x0000003827277220 */ /* 0x000fe20000400000 */
[----:B------:R-:W-:-:S02]  /*4ce0*/  F2FP.F16.F32.PACK_AB R34, RZ, R34 ;  /* 0x00000022ff22723e */ /* 0x000fc400000000ff */
[----:B------:R0:W-:Y:S01]  /*4cf0*/  @P5 STG.E.U16 desc[UR36][R4.64+0x2], R25 ;  /* 0x0000021904005986 */ /* 0x0001e2000c101524 */
[----:B------:R-:W-:Y:S02]  /*4d00*/  F2FP.F16.F32.PACK_AB R35, RZ, R35 ;  /* 0x00000023ff23723e */ /* 0x000fe400000000ff */
[----:B------:R-:W-:Y:S02]  /*4d10*/  F2FP.F16.F32.PACK_AB R36, RZ, R36 ;  /* 0x00000024ff24723e */ /* 0x000fe400000000ff */
[----:B------:R-:W-:Y:S02]  /*4d20*/  F2FP.F16.F32.PACK_AB R37, RZ, R37 ;  /* 0x00000025ff25723e */ /* 0x000fe400000000ff */
[----:B------:R-:W-:Y:S02]  /*4d30*/  F2FP.F16.F32.PACK_AB R38, RZ, R38 ;  /* 0x00000026ff26723e */ /* 0x000fe400000000ff */
[----:B------:R-:W-:Y:S02]  /*4d40*/  F2FP.F16.F32.PACK_AB R39, RZ, R39 ;  /* 0x00000027ff27723e */ /* 0x000fe400000000ff */
[----:B0-----:R-:W-:-:S05]  /*4d50*/  IADD3 R4, P5, R21, R10, RZ ;  /* 0x0000000a15047210 */ /* 0x001fca0007fbe0ff */
[----:B------:R-:W-:Y:S01]  /*4d60*/  IMAD.X R5, R15, 0x1, R5, P5 ;  /* 0x000000010f057824 */ /* 0x000fe200028e0605 */
[----:B------:R-:W-:-:S04]  /*4d70*/  ISETP.GT.AND P5, PT, R3, 0x9, P0 ;  /* 0x000000090300780c */ /* 0x000fc800007a4270 */
[----:B------:R-:W-:Y:S01]  /*4d80*/  @P1 STG.E.U16 desc[UR36][R4.64], R26 ;  /* 0x0000001a04001986 */ /* 0x000fe2000c101524 */
[----:B------:R-:W-:-:S03]  /*4d90*/  ISETP.GT.AND P1, PT, R3, 0x9, P2 ;  /* 0x000000090300780c */ /* 0x000fc60001724270 */
[----:B------:R0:W-:Y:S01]  /*4da0*/  @P3 STG.E.U16 desc[UR36][R4.64+0x2], R27 ;  /* 0x0000021b04003986 */ /* 0x0001e2000c101524 */
[----:B------:R-:W-:-:S03]  /*4db0*/  ISETP.GT.AND P3, PT, R3, 0x8, P0 ;  /* 0x000000080300780c */ /* 0x000fc60000764270 */
[----:B------:R-:W-:Y:S01]  /*4dc0*/  @P4 STG.E.U16 desc[UR36][R6.64+0x10], R28 ;  /* 0x0000101c06004986 */ /* 0x000fe2000c101524 */
[----:B------:R-:W-:-:S05]  /*4dd0*/  IADD3 R8, P4, R21, R10, RZ ;  /* 0x0000000a15087210 */ /* 0x000fca0007f9e0ff */
[----:B------:R-:W-:Y:S01]  /*4de0*/  IMAD.X R9, R7, 0x1, R15, P4 ;  /* 0x0000000107097824 */ /* 0x000fe200020e060f */
[----:B------:R-:W-:Y:S01]  /*4df0*/  ISETP.GT.AND P4, PT, R3, 0x10, P2 ;  /* 0x000000100300780c */ /* 0x000fe20001784270 */
[----:B0-----:R-:W-:Y:S01]  /*4e00*/  @P1 IMAD.MOV.U32 R4, RZ, RZ, R10 ;  /* 0x000000ffff041224 */ /* 0x001fe200078e000a */
[----:B------:R-:W-:-:S05]  /*4e10*/  @P1 MOV R5, R7 ;  /* 0x0000000700051202 */ /* 0x000fca0000000f00 */
[----:B------:R0:W-:Y:S01]  /*4e20*/  @P1 STG.E.U16 desc[UR36][R4.64+0x12], R29 ;  /* 0x0000121d04001986 */ /* 0x0001e2000c101524 */
[----:B------:R-:W-:-:S03]  /*4e30*/  ISETP.GT.AND P1, PT, R3, 0x18, P2 ;  /* 0x000000180300780c */ /* 0x000fc60001724270 */
[----:B------:R-:W-:Y:S01]  /*4e40*/  @P3 STG.E.U16 desc[UR36][R8.64+0x10], R30 ;  /* 0x0000101e08003986 */ /* 0x000fe2000c101524 */
[C---:B------:R-:W-:Y:S02]  /*4e50*/  ISETP.GT.AND P3, PT, R3.reuse, 0x11, P2 ;  /* 0x000000110300780c */ /* 0x040fe40001764270 */
[----:B------:R-:W-:Y:S01]  /*4e60*/  ISETP.GT.AND P2, PT, R3, 0x19, P2 ;  /* 0x000000190300780c */ /* 0x000fe20001744270 */
[----:B0-----:R-:W-:Y:S02]  /*4e70*/  @P5 IMAD.MOV.U32 R4, RZ, RZ, R8 ;  /* 0x000000ffff045224 */ /* 0x001fe400078e0008 */
[----:B------:R-:W-:-:S04]  /*4e80*/  @P5 IMAD.MOV.U32 R5, RZ, RZ, R9 ;  /* 0x000000ffff055224 */ /* 0x000fc800078e0009 */
[----:B------:R-:W-:Y:S01]  /*4e90*/  @P1 IMAD.MOV.U32 R6, RZ, RZ, R10 ;  /* 0x000000ffff061224 */ /* 0x000fe200078e000a */
[----:B------:R0:W-:Y:S01]  /*4ea0*/  @P5 STG.E.U16 desc[UR36][R4.64+0x12], R31 ;  /* 0x0000121f04005986 */ /* 0x0001e2000c101524 */
[----:B------:R-:W-:-:S04]  /*4eb0*/  ISETP.GT.AND P5, PT, R3, 0x10, P0 ;  /* 0x000000100300780c */ /* 0x000fc800007a4270 */
[--C-:B------:R-:W-:Y:S02]  /*4ec0*/  @P2 IMAD.MOV.U32 R11, RZ, RZ, R7.reuse ;  /* 0x000000ffff0b2224 */ /* 0x100fe400078e0007 */
[----:B0-----:R-:W-:Y:S02]  /*4ed0*/  @P4 IMAD.MOV.U32 R4, RZ, RZ, R10 ;  /* 0x000000ffff044224 */ /* 0x001fe400078e000a */
[----:B------:R-:W-:-:S05]  /*4ee0*/  @P4 IMAD.MOV.U32 R5, RZ, RZ, R7 ;  /* 0x000000ffff054224 */ /* 0x000fca00078e0007 */
[----:B------:R0:W-:Y:S01]  /*4ef0*/  @P4 STG.E.U16 desc[UR36][R4.64+0x20], R32 ;  /* 0x0000202004004986 */ /* 0x0001e2000c101524 */
[----:B------:R-:W-:Y:S01]  /*4f00*/  ISETP.GT.AND P4, PT, R3, 0x11, P0 ;  /* 0x000000110300780c */ /* 0x000fe20000784270 */
[----:B0-----:R-:W-:Y:S02]  /*4f10*/  @P3 IMAD.MOV.U32 R4, RZ, RZ, R10 ;  /* 0x000000ffff043224 */ /* 0x001fe400078e000a */
[----:B------:R-:W-:-:S05]  /*4f20*/  @P3 IMAD.MOV.U32 R5, RZ, RZ, R7 ;  /* 0x000000ffff053224 */ /* 0x000fca00078e0007 */
[----:B------:R0:W-:Y:S01]  /*4f30*/  @P3 STG.E.U16 desc[UR36][R4.64+0x22], R33 ;  /* 0x0000222104003986 */ /* 0x0001e2000c101524 */
[C---:B------:R-:W-:Y:S02]  /*4f40*/  ISETP.GT.AND P3, PT, R3.reuse, 0x18, P0 ;  /* 0x000000180300780c */ /* 0x040fe40000764270 */
[----:B------:R-:W-:Y:S01]  /*4f50*/  ISETP.GT.AND P0, PT, R3, 0x19, P0 ;  /* 0x000000190300780c */ /* 0x000fe20000704270 */
[----:B0-----:R-:W-:Y:S02]  /*4f60*/  @P5 IMAD.MOV.U32 R4, RZ, RZ, R8 ;  /* 0x000000ffff045224 */ /* 0x001fe400078e0008 */
[----:B------:R-:W-:-:S05]  /*4f70*/  @P5 IMAD.MOV.U32 R5, RZ, RZ, R9 ;  /* 0x000000ffff055224 */ /* 0x000fca00078e0009 */
[----:B------:R0:W-:Y:S02]  /*4f80*/  @P5 STG.E.U16 desc[UR36][R4.64+0x20], R34 ;  /* 0x0000202204005986 */ /* 0x0001e4000c101524 */
[----:B0-----:R-:W-:Y:S02]  /*4f90*/  @P4 IMAD.MOV.U32 R4, RZ, RZ, R8 ;  /* 0x000000ffff044224 */ /* 0x001fe400078e0008 */
[----:B------:R-:W-:-:S05]  /*4fa0*/  @P4 IMAD.MOV.U32 R5, RZ, RZ, R9 ;  /* 0x000000ffff054224 */ /* 0x000fca00078e0009 */
[----:B------:R0:W-:Y:S04]  /*4fb0*/  @P4 STG.E.U16 desc[UR36][R4.64+0x22], R35 ;  /* 0x0000222304004986 */ /* 0x0001e8000c101524 */
[----:B------:R1:W-:Y:S04]  /*4fc0*/  @P1 STG.E.U16 desc[UR36][R6.64+0x30], R36 ;  /* 0x0000302406001986 */ /* 0x0003e8000c101524 */
[----:B------:R1:W-:Y:S01]  /*4fd0*/  @P2 STG.E.U16 desc[UR36][R10.64+0x32], R37 ;  /* 0x000032250a002986 */ /* 0x0003e2000c101524 */
[----:B0-----:R-:W-:Y:S02]  /*4fe0*/  @P3 IMAD.MOV.U32 R4, RZ, RZ, R8 ;  /* 0x000000ffff043224 */ /* 0x001fe400078e0008 */
[----:B------:R-:W-:-:S05]  /*4ff0*/  @P3 IMAD.MOV.U32 R5, RZ, RZ, R9 ;  /* 0x000000ffff053224 */ /* 0x000fca00078e0009 */
[----:B------:R1:W-:Y:S04]  /*5000*/  @P3 STG.E.U16 desc[UR36][R4.64+0x30], R38 ;  /* 0x0000302604003986 */ /* 0x0003e8000c101524 */
[----:B------:R1:W-:Y:S02]  /*5010*/  @P0 STG.E.U16 desc[UR36][R8.64+0x32], R39 ;  /* 0x0000322708000986 */ /* 0x0003e4000c101524 */
.L_x_92:
[----:B------:R-:W-:Y:S05]  /*5020*/  BSYNC B0 ;  /* 0x0000000000007941 */ /* 0x000fea0003800000 */
.L_x_32:
[----:B------:R-:W-:Y:S01]  /*5030*/  ULDC UR4, c[0x0][0xc] ;  /* 0x0000030000047ab9 */ /* 0x000fe20000000800 */
[----:B------:R-:W-:Y:S01]  /*5040*/  ULDC UR5, c[0x0][0x10] ;  /* 0x0000040000057ab9 */ /* 0x000fe20000000800 */
[----:B------:R-:W2:Y:S01]  /*5050*/  LDC R3, c[0x0][0x14] ;  /* 0x00000500ff037b82 */ /* 0x000ea20000000800 */
[----:B------:R-:W-:Y:S01]  /*5060*/  UIMAD.WIDE.U32 UR4, UR4, UR5, URZ ;  /* 0x00000005040472a5 */ /* 0x000fe2000f8e003f */
[----:B------:R-:W-:Y:S02]  /*5070*/  IMAD.MOV.U32 R60, RZ, RZ, -0x1 ;  /* 0xffffffffff3c7424 */ /* 0x000fe400078e00ff */
[----:B------:R-:W-:-:S03]  /*5080*/  IMAD.MOV.U32 R57, RZ, RZ, -0x1 ;  /* 0xffffffffff397424 */ /* 0x000fc600078e00ff */
[----:B--2---:R-:W-:-:S04]  /*5090*/  IMAD.WIDE.U32 R16, R3, UR4, R16 ;  /* 0x0000000403107c25 */ /* 0x004fc8000f8e0010 */
[----:B------:R-:W-:Y:S01]  /*50a0*/  IMAD R3, R3, UR5, RZ ;  /* 0x0000000503037c24 */ /* 0x000fe2000f8e02ff */
[----:B------:R-:W-:Y:S02]  /*50b0*/  ULDC.64 UR4, c[0x0][0x650] ;  /* 0x0001940000047ab9 */ /* 0x000fe40000000a00 */
[----:B------:R-:W-:Y:S01]  /*50c0*/  ISETP.GE.U32.AND P0, PT, R16, UR4, PT ;  /* 0x0000000410007c0c */ /* 0x000fe2000bf06070 */
[--C-:B------:R-:W-:Y:S01]  /*50d0*/  IMAD.IADD R17, R17, 0x1, R3.reuse ;  /* 0x0000000111117824 */ /* 0x100fe200078e0203 */
[----:B------:R-:W-:-:S04]  /*50e0*/  PRMT R3, RZ, 0x7610, R3 ;  /* 0x00007610ff037816 */ /* 0x000fc80000000003 */
[----:B------:R-:W-:-:S13]  /*50f0*/  ISETP.GE.U32.AND.EX P0, PT, R17, UR5, PT, P0 ;  /* 0x0000000511007c0c */ /* 0x000fda000bf06100 */
[----:B------:R-:W-:Y:S05]  /*5100*/  @P0 BRA `(.L_x_93) ;  /* 0x0000000400640947 */ /* 0x000fea0003800000 */
[----:B------:R-:W2:Y:S01]  /*5110*/  S2R R12, SR_CTAID.X ;  /* 0x00000000000c7919 */ /* 0x000ea20000002500 */
[----:B01----:R-:W0:Y:S01]  /*5120*/  LDC.64 R10, c[0x0][0x628] ;  /* 0x00018a00ff0a7b82 */ /* 0x003e220000000a00 */
[----:B------:R-:W-:Y:S01]  /*5130*/  ULDC UR4, c[0x0][0x150] ;  /* 0x0000540000047ab9 */ /* 0x000fe20000000800 */
[----:B---3--:R-:W-:Y:S01]  /*5140*/  IMAD.MOV.U32 R8, RZ, RZ, R16 ;  /* 0x000000ffff087224 */ /* 0x008fe200078e0010 */
[----:B------:R-:W1:Y:S01]  /*5150*/  S2R R24, SR_CTAID.Y ;  /* 0x0000000000187919 */ /* 0x000e620000002600 */
[----:B------:R-:W-:-:S04]  /*5160*/  IMAD.MOV.U32 R9, RZ, RZ, R17 ;  /* 0x000000ffff097224 */ /* 0x000fc800078e0011 */
[----:B------:R-:W3:Y:S08]  /*5170*/  LDC R21, c[0x0][0x144] ;  /* 0x00005100ff157b82 */ /* 0x000ef00000000800 */
[----:B------:R-:W1:Y:S08]  /*5180*/  LDC R0, c[0x0][0x630] ;  /* 0x00018c00ff007b82 */ /* 0x000e700000000800 */
[----:B------:R-:W1:Y:S01]  /*5190*/  LDC.64 R14, c[0x0][0x620] ;  /* 0x00018800ff0e7b82 */ /* 0x000e620000000a00 */
[----:B0-----:R-:W-:-:S04]  /*51a0*/  ISETP.NE.U32.AND P0, PT, R10, RZ, PT ;  /* 0x000000ff0a00720c */ /* 0x001fc80003f05070 */
[----:B------:R-:W-:Y:S02]  /*51b0*/  ISETP.NE.AND.EX P0, PT, R11, RZ, PT, P0 ;  /* 0x000000ff0b00720c */ /* 0x000fe40003f05300 */
[----:B--2---:R-:W-:-:S05]  /*51c0*/  I2FP.F32.U32 R3, R12 ;  /* 0x0000000c00037245 */ /* 0x004fca0000201000 */
[----:B------:R-:W-:-:S04]  /*51d0*/  FMUL R3, R3, UR4 ;  /* 0x0000000403037c20 */ /* 0x000fc80008400000 */
[----:B------:R0:W2:Y:S02]  /*51e0*/  F2I.U32.TRUNC.NTZ R20, R3 ;  /* 0x0000000300147305 */ /* 0x0000a4000020f000 */
[----:B---3--:R-:W-:Y:S05]  /*51f0*/  @!P0 BRA `(.L_x_94) ;  /* 0x0000000000288947 */ /* 0x008fea0003800000 */
[----:B0-----:R-:W0:Y:S02]  /*5200*/  LDC R3, c[0x0][0x634] ;  /* 0x00018d00ff037b82 */ /* 0x001e240000000800 */
[----:B0-----:R-:W-:-:S05]  /*5210*/  IADD3 R3, P0, R16, R3, RZ ;  /* 0x0000000310037210 */ /* 0x001fca0007f1e0ff */
[----:B------:R-:W-:-:S04]  /*5220*/  IMAD.X R13, RZ, RZ, R17, P0 ;  /* 0x000000ffff0d7224 */ /* 0x000fc800000e0611 */
[----:B------:R-:W-:-:S04]  /*5230*/  IMAD.WIDE.U32 R4, R13, R10, RZ ;  /* 0x0000000a0d047225 */ /* 0x000fc800078e00ff */
[----:B----4-:R-:W-:-:S04]  /*5240*/  IMAD.WIDE.U32 R6, P0, R3, R11, R4 ;  /* 0x0000000b03067225 */ /* 0x010fc80007800004 */
[----:B------:R-:W-:-:S04]  /*5250*/  IMAD.WIDE.U32 R4, R3, R10, RZ ;  /* 0x0000000a03047225 */ /* 0x000fc800078e00ff */
[----:B------:R-:W-:Y:S01]  /*5260*/  IMAD.X R9, RZ, RZ, RZ, P0 ;  /* 0x000000ffff097224 */ /* 0x000fe200000e06ff */
[----:B------:R-:W-:Y:S01]  /*5270*/  IADD3 RZ, P0, R5, R6, RZ ;  /* 0x0000000605ff7210 */ /* 0x000fe20007f1e0ff */
[----:B------:R-:W-:-:S04]  /*5280*/  IMAD.MOV.U32 R8, RZ, RZ, R7 ;  /* 0x000000ffff087224 */ /* 0x000fc800078e0007 */
[----:B------:R-:W-:-:S08]  /*5290*/  IMAD.WIDE.U32.X R8, R13, R11, R8, P0 ;  /* 0x0000000b0d087225 */ /* 0x000fd000000e0408 */
.L_x_94:
[----:B------:R-:W3:Y:S01]  /*52a0*/  LDC.64 R28, c[0x0][0x640] ;  /* 0x00019000ff1c7b82 */ /* 0x000ee20000000a00 */
[-CC-:B-1----:R-:W-:Y:S01]  /*52b0*/  SHF.R.U64 R57, R8, R0.reuse, R9.reuse ;  /* 0x0000000008397219 */ /* 0x182fe20000001209 */
[----:B--2---:R-:W-:Y:S01]  /*52c0*/  IMAD.MOV R20, RZ, RZ, -R20 ;  /* 0x000000ffff147224 */ /* 0x004fe200078e0a14 */
[----:B------:R-:W-:Y:S01]  /*52d0*/  SHF.R.U32.HI R0, RZ, R0, R9 ;  /* 0x00000000ff007219 */ /* 0x000fe20000011609 */
[----:B------:R-:W-:Y:S01]  /*52e0*/  ULDC UR4, c[0x0][0x154] ;  /* 0x0000550000047ab9 */ /* 0x000fe20000000800 */
[----:B0-----:R-:W-:Y:S01]  /*52f0*/  IADD3 R3, P0, RZ, -R57, RZ ;  /* 0x80000039ff037210 */ /* 0x001fe20007f1e0ff */
[----:B------:R-:W-:Y:S02]  /*5300*/  IMAD R21, R21, R20, R12 ;  /* 0x0000001415157224 */ /* 0x000fe400078e020c */
[----:B----4-:R-:W0:Y:S01]  /*5310*/  LDC R6, c[0x0][0x618] ;  /* 0x00018600ff067b82 */ /* 0x010e220000000800 */
[----:B------:R-:W-:Y:S02]  /*5320*/  IMAD.MOV.U32 R7, RZ, RZ, 0x1 ;  /* 0x00000001ff077424 */ /* 0x000fe400078e00ff */
[----:B------:R-:W-:-:S04]  /*5330*/  IMAD.X R5, RZ, RZ, ~R0, P0 ;  /* 0x000000ffff057224 */ /* 0x000fc800000e0e00 */
[-C--:B------:R-:W-:Y:S01]  /*5340*/  IMAD R0, R5, R14.reuse, RZ ;  /* 0x0000000e05007224 */ /* 0x080fe200078e02ff */
[----:B------:R-:W1:Y:S01]  /*5350*/  LDC R8, c[0x0][0x608] ;  /* 0x00018200ff087b82 */ /* 0x000e620000000800 */
[----:B------:R-:W-:-:S04]  /*5360*/  IMAD.WIDE.U32 R4, R3, R14, R16 ;  /* 0x0000000e03047225 */ /* 0x000fc800078e0010 */
[----:B------:R-:W-:Y:S01]  /*5370*/  IMAD R3, R3, R15, R0 ;  /* 0x0000000f03037224 */ /* 0x000fe200078e0200 */
[----:B------:R-:W-:Y:S02]  /*5380*/  I2FP.F32.U32 R0, R24 ;  /* 0x0000001800007245 */ /* 0x000fe40000201000 */
[----:B------:R-:W2:Y:S01]  /*5390*/  LDC R26, c[0x0][0x658] ;  /* 0x00019600ff1a7b82 */ /* 0x000ea20000000800 */
[----:B------:R-:W-:Y:S01]  /*53a0*/  IMAD.IADD R3, R5, 0x1, R3 ;  /* 0x0000000105037824 */ /* 0x000fe200078e0203 */
[----:B---3--:R-:W-:Y:S01]  /*53b0*/  ISETP.NE.U32.AND P0, PT, R28, RZ, PT ;  /* 0x000000ff1c00720c */ /* 0x008fe20003f05070 */
[----:B------:R-:W-:Y:S01]  /*53c0*/  FMUL R0, R0, UR4 ;  /* 0x0000000400007c20 */ /* 0x000fe20008400000 */
[----:B------:R-:W-:Y:S02]  /*53d0*/  IMAD.MOV.U32 R5, RZ, RZ, -0x1 ;  /* 0xffffffffff057424 */ /* 0x000fe400078e00ff */
[----:B------:R-:W-:Y:S01]  /*53e0*/  ISETP.NE.AND.EX P0, PT, R29, RZ, PT, P0 ;  /* 0x000000ff1d00720c */ /* 0x000fe20003f05300 */
[----:B------:R3:W4:Y:S01]  /*53f0*/  F2I.U32.TRUNC.NTZ R13, R0 ;  /* 0x00000000000d7305 */ /* 0x000722000020f000 */
[----:B------:R-:W3:Y:S01]  /*5400*/  LDC R15, c[0x0][0x148] ;  /* 0x00005200ff0f7b82 */ /* 0x000ee20000000800 */
[----:B0-----:R-:W-:-:S02]  /*5410*/  SHF.R.U64 R12, R4, R6, R3 ;  /* 0x00000006040c7219 */ /* 0x001fc40000001203 */
[----:B------:R-:W-:-:S05]  /*5420*/  SHF.R.U32.HI R3, RZ, R6, R3 ;  /* 0x00000006ff037219 */ /* 0x000fca0000011603 */
[----:B------:R-:W0:Y:S01]  /*5430*/  LDC R20, c[0x0][0x600] ;  /* 0x00018000ff147b82 */ /* 0x000e220000000800 */
[-CC-:B-1----:R-:W-:Y:S02]  /*5440*/  SHF.R.U64 R10, R12, R8.reuse, R3.reuse ;  /* 0x000000080c0a7219 */ /* 0x182fe40000001203 */
[----:B------:R-:W-:-:S05]  /*5450*/  SHF.R.U32.HI R3, RZ, R8, R3 ;  /* 0x00000008ff037219 */ /* 0x000fca0000011603 */
[----:B------:R-:W1:Y:S01]  /*5460*/  LDC R27, c[0x0][0x648] ;  /* 0x00019200ff1b7b82 */ /* 0x000e620000000800 */
[-C--:B--2---:R-:W-:Y:S02]  /*5470*/  SHF.L.U32 R4, R5, R26.reuse, RZ ;  /* 0x0000001a05047219 */ /* 0x084fe400000006ff */
[-CC-:B------:R-:W-:Y:S02]  /*5480*/  SHF.R.U64 R14, R10, R26.reuse, R3.reuse ;  /* 0x0000001a0a0e7219 */ /* 0x180fe40000001203 */
[----:B------:R-:W-:Y:S02]  /*5490*/  SHF.R.U32.HI R5, RZ, R26, R3 ;  /* 0x0000001aff057219 */ /* 0x000fe40000011603 */
[----:B------:R-:W-:Y:S01]  /*54a0*/  LOP3.LUT R25, RZ, R4, RZ, 0x33, !PT ;  /* 0x00000004ff197212 */ /* 0x000fe200078e33ff */
[----:B------:R-:W2:Y:S01]  /*54b0*/  LDC R30, c[0x0][0x638] ;  /* 0x00018e00ff1e7b82 */ /* 0x000ea20000000800 */
[----:B------:R-:W-:Y:S01]  /*54c0*/  SHF.L.U32 R26, R7, R26, RZ ;  /* 0x0000001a071a7219 */ /* 0x000fe200000006ff */
[----:B------:R-:W-:-:S06]  /*54d0*/  IMAD.MOV.U32 R4, RZ, RZ, R14 ;  /* 0x000000ffff047224 */ /* 0x000fcc00078e000e */
[----:B------:R-:W0:Y:S01]  /*54e0*/  LDC R31, c[0x0][0x610] ;  /* 0x00018400ff1f7b82 */ /* 0x000e220000000800 */
[----:B----4-:R-:W-:Y:S05]  /*54f0*/  @!P0 BRA `(.L_x_95) ;  /* 0x0000000000288947 */ /* 0x010fea0003800000 */
        /* <DEDUP_REMOVED lines=10> */
.L_x_95:
[----:B------:R-:W-:Y:S01]  /*55a0*/  ISETP.NE.AND P0, PT, R2, 0x1, PT ;  /* 0x000000010200780c */ /* 0x000fe20003f05270 */
[----:B0-----:R-:W-:Y:S01]  /*55b0*/  VIADD R7, R20, 0xffffffff ;  /* 0xffffffff14077836 */ /* 0x001fe20000000000 */
[----:B-1-3--:R-:W-:Y:S01]  /*55c0*/  SHF.R.U64 R0, R4, R27, R5 ;  /* 0x0000001b04007219 */ /* 0x00afe20000001205 */
[----:B------:R-:W-:Y:S01]  /*55d0*/  IMAD.MOV R13, RZ, RZ, -R13 ;  /* 0x000000ffff0d7224 */ /* 0x000fe200078e0a0d */
[----:B------:R-:W-:Y:S01]  /*55e0*/  LOP3.LUT R5, R10, R25, RZ, 0xc0, !PT ;  /* 0x000000190a057212 */ /* 0x000fe200078ec0ff */
[----:B------:R-:W-:Y:S01]  /*55f0*/  IMAD.MOV.U32 R4, RZ, RZ, 0x1 ;  /* 0x00000001ff047424 */ /* 0x000fe200078e00ff */
[----:B------:R-:W-:Y:S01]  /*5600*/  LOP3.LUT R12, R12, R7, RZ, 0xc0, !PT ;  /* 0x000000070c0c7212 */ /* 0x000fe200078ec0ff */
[----:B------:R-:W-:Y:S02]  /*5610*/  IMAD.MOV R3, RZ, RZ, -R0 ;  /* 0x000000ffff037224 */ /* 0x000fe400078e0a00 */
[----:B------:R-:W-:Y:S02]  /*5620*/  IMAD R0, R26, R0, R5 ;  /* 0x000000001a007224 */ /* 0x000fe400078e0205 */
[----:B--2---:R-:W-:-:S02]  /*5630*/  IMAD R3, R3, R30, R14 ;  /* 0x0000001e03037224 */ /* 0x004fc400078e020e */
[----:B------:R-:W-:Y:S02]  /*5640*/  @P0 IMAD R21, R15, R13, R24 ;  /* 0x0000000d0f150224 */ /* 0x000fe400078e0218 */
[----:B------:R-:W-:Y:S01]  /*5650*/  IMAD R5, R3, R20, R12 ;  /* 0x0000001403057224 */ /* 0x000fe200078e020c */
[----:B------:R-:W-:Y:S01]  /*5660*/  PRMT R3, R4, 0x7610, R3 ;  /* 0x0000761004037816 */ /* 0x000fe20000000003 */
[----:B------:R-:W-:-:S05]  /*5670*/  IMAD R0, R0, R31, R21 ;  /* 0x0000001f00007224 */ /* 0x000fca00078e0215 */
[----:B------:R-:W-:Y:S02]  /*5680*/  SEL R60, R5, R0, !P0 ;  /* 0x00000000053c7207 */ /* 0x000fe40004000000 */
[----:B------:R-:W-:-:S07]  /*5690*/  SEL R0, R0, R5, !P0 ;  /* 0x0000000500007207 */ /* 0x000fce0004000000 */
.L_x_93:
[----:B------:R-:W-:Y:S01]  /*56a0*/  LOP3.LUT P0, RZ, R3, 0xff, RZ, 0xc0, !PT ;  /* 0x000000ff03ff7812 */ /* 0x000fe2000780c0ff */
[----:B------:R-:W-:-:S12]  /*56b0*/  IMAD.MOV.U32 R61, RZ, RZ, R0 ;  /* 0x000000ffff3d7224 */ /* 0x000fd800078e0000 */
[----:B------:R-:W-:Y:S05]  /*56c0*/  @P0 BRA `(.L_x_96) ;  /* 0xffffffb800c80947 */ /* 0x000fea000383ffff */
[----:B------:R-:W-:Y:S05]  /*56d0*/  EXIT ;  /* 0x000000000000794d */ /* 0x000fea0003800000 */
.L_x_7:
[----:B0-----:R-:W-:Y:S01]  /*56e0*/  ULDC.64 UR4, c[0x0][0x650] ;  /* 0x0001940000047ab9 */ /* 0x001fe20000000a00 */
        /* <DEDUP_REMOVED lines=25> */
.L_x_98:
[----:B------:R-:W0:Y:S01]  /*5880*/  LDC.64 R28, c[0x0][0x640] ;  /* 0x00019000ff1c7b82 */ /* 0x000e220000000a00 */
[-CC-:B------:R-:W-:Y:S01]  /*5890*/  SHF.R.U64 R22, R12, R6.reuse, R13.reuse ;  /* 0x000000060c167219 */ /* 0x180fe2000000120d */
[----:B------:R-:W-:Y:S01]  /*58a0*/  IMAD.MOV.U32 R30, RZ, RZ, 0x1 ;  /* 0x00000001ff1e7424 */ /* 0x000fe200078e00ff */
[----:B------:R-:W-:Y:S02]  /*58b0*/  SHF.R.U32.HI R6, RZ, R6, R13 ;  /* 0x00000006ff067219 */ /* 0x000fe4000001160d */
        /* <DEDUP_REMOVED lines=8> */
[----:B------:R-:W-:Y:S01]  /*5940*/  IMAD.IADD R9, R9, 0x1, R11 ;  /* 0x0000000109097824 */ /* 0x000fe200078e020b */
[----:B0-----:R-:W-:-:S04]  /*5950*/  ISETP.NE.U32.AND P0, PT, R28, RZ, PT ;  /* 0x000000ff1c00720c */ /* 0x001fc80003f05070 */
[----:B------:R-:W-:Y:S02]  /*5960*/  ISETP.NE.AND.EX P0, PT, R29, RZ, PT, P0 ;  /* 0x000000ff1d00720c */ /* 0x000fe40003f05300 */
[----:B------:R-:W0:Y:S01]  /*5970*/  LDC R20, c[0x0][0x600] ;  /* 0x00018000ff147b82 */ /* 0x000e220000000800 */
[-CC-:B-1----:R-:W-:Y:S01]  /*5980*/  SHF.R.U64 R14, R8, R10.reuse, R9.reuse ;  /* 0x0000000a080e7219 */ /* 0x182fe20000001209 */
[----:B------:R-:W-:Y:S01]  /*5990*/  IMAD.MOV.U32 R8, RZ, RZ, -0x1 ;  /* 0xffffffffff087424 */ /* 0x000fe200078e00ff */
[----:B------:R-:W-:-:S05]  /*59a0*/  SHF.R.U32.HI R9, RZ, R10, R9 ;  /* 0x0000000aff097219 */ /* 0x000fca0000011609 */
[----:B------:R-:W1:Y:S01]  /*59b0*/  LDC R26, c[0x0][0x648] ;  /* 0x00019200ff1a7b82 */ /* 0x000e620000000800 */
[-CC-:B--2---:R-:W-:Y:S02]  /*59c0*/  SHF.R.U64 R21, R14, R12.reuse, R9.reuse ;  /* 0x0000000c0e157219 */ /* 0x184fe40000001209 */
[----:B------:R-:W-:-:S05]  /*59d0*/  SHF.R.U32.HI R6, RZ, R12, R9 ;  /* 0x0000000cff067219 */ /* 0x000fca0000011609 */
[----:B------:R-:W2:Y:S01]  /*59e0*/  LDC R27, c[0x0][0x638] ;  /* 0x00018e00ff1b7b82 */ /* 0x000ea20000000800 */
[-C--:B---3--:R-:W-:Y:S02]  /*59f0*/  SHF.L.U32 R8, R8, R25.reuse, RZ ;  /* 0x0000001908087219 */ /* 0x088fe400000006ff */
[-CC-:B------:R-:W-:Y:S02]  /*5a00*/  SHF.R.U64 R23, R21, R25.reuse, R6.reuse ;  /* 0x0000001915177219 */ /* 0x180fe40000001206 */
[----:B------:R-:W-:Y:S02]  /*5a10*/  LOP3.LUT R32, RZ, R8, RZ, 0x33, !PT ;  /* 0x00000008ff207212 */ /* 0x000fe400078e33ff */
[----:B------:R-:W-:Y:S01]  /*5a20*/  SHF.R.U32.HI R9, RZ, R25, R6 ;  /* 0x00000019ff097219 */ /* 0x000fe20000011606 */
[----:B------:R-:W3:Y:S01]  /*5a30*/  LDC R31, c[0x0][0x610] ;  /* 0x00018400ff1f7b82 */ /* 0x000ee20000000800 */
[----:B------:R-:W-:Y:S01]  /*5a40*/  IMAD.MOV.U32 R8, RZ, RZ, R23 ;  /* 0x000000ffff087224 */ /* 0x000fe200078e0017 */
[----:B------:R-:W-:Y:S06]  /*5a50*/  @!P0 BRA `(.L_x_99) ;  /* 0x0000000000288947 */ /* 0x000fec0003800000 */
        /* <DEDUP_REMOVED lines=10> */
.L_x_99:
[----:B------:R-:W-:Y:S02]  /*5b00*/  ISETP.NE.AND P0, PT, R2, 0x1, PT ;  /* 0x000000010200780c */ /* 0x000fe40003f05270 */
[----:B-1----:R-:W-:Y:S01]  /*5b10*/  SHF.R.U64 R6, R8, R26, R9 ;  /* 0x0000001a08067219 */ /* 0x002fe20000001209 */
[----:B0-----:R-:W-:Y:S01]  /*5b20*/  VIADD R9, R20, 0xffffffff ;  /* 0xffffffff14097836 */ /* 0x001fe20000000000 */
[----:B------:R-:W-:Y:S02]  /*5b30*/  SHF.L.U32 R30, R30, R25, RZ ;  /* 0x000000191e1e7219 */ /* 0x000fe400000006ff */
[----:B------:R-:W-:Y:S01]  /*5b40*/  LOP3.LUT R5, R21, R32, RZ, 0xc0, !PT ;  /* 0x0000002015057212 */ /* 0x000fe200078ec0ff */
[----:B------:R-:W-:-:S04]  /*5b50*/  IMAD.MOV R8, RZ, RZ, -R6 ;  /* 0x000000ffff087224 */ /* 0x000fc800078e0a06 */
[----:B------:R-:W-:Y:S01]  /*5b60*/  IMAD R6, R30, R6, R5 ;  /* 0x000000061e067224 */ /* 0x000fe200078e0205 */
[----:B------:R-:W-:Y:S01]  /*5b70*/  LOP3.LUT R5, R14, R9, RZ, 0xc0, !PT ;  /* 0x000000090e057212 */ /* 0x000fe200078ec0ff */
[----:B------:R-:W-:Y:S02]  /*5b80*/  @P0 IMAD R3, R7, R24, R4 ;  /* 0x0000001807030224 */ /* 0x000fe400078e0204 */
[----:B--2---:R-:W-:Y:S01]  /*5b90*/  IMAD R4, R8, R27, R23 ;  /* 0x0000001b08047224 */ /* 0x004fe200078e0217 */
[----:B------:R-:W-:Y:S01]  /*5ba0*/  MOV R8, 0x1 ;  /* 0x0000000100087802 */ /* 0x000fe20000000f00 */
[----:B---3--:R-:W-:Y:S02]  /*5bb0*/  IMAD R3, R6, R31, R3 ;  /* 0x0000001f06037224 */ /* 0x008fe400078e0203 */
[----:B------:R-:W-:Y:S02]  /*5bc0*/  IMAD R4, R4, R20, R5 ;  /* 0x0000001404047224 */ /* 0x000fe400078e0205 */
[----:B------:R-:W-:-:S03]  /*5bd0*/  IMAD.MOV.U32 R6, RZ, RZ, R22 ;  /* 0x000000ffff067224 */ /* 0x000fc600078e0016 */
[----:B------:R-:W-:Y:S02]  /*5be0*/  SEL R21, R4, R3, !P0 ;  /* 0x0000000304157207 */ /* 0x000fe40004000000 */
[----:B------:R-:W-:-:S07]  /*5bf0*/  SEL R20, R3, R4, !P0 ;  /* 0x0000000403147207 */ /* 0x000fce0004000000 */
.L_x_97:
[----:B------:R-:W-:-:S08]  /*5c00*/  NOP ;  /* 0x0000000000007918 */ /* 0x000fd00000000000 */
[----:B------:R-:W0:-:S00]  /*5c10*/  USETMAXREG.DEALLOC.CTAPOOL 0x28 ;  /* 0x00000028000079c8 */ /* 0x000e0000080e0500 */
[----:B0-----:R-:W-:-:S13]  /*5c20*/  ISETP.NE.AND P0, PT, R0, RZ, PT ;  /* 0x000000ff0000720c */ /* 0x001fda0003f05270 */
[----:B------:R-:W-:Y:S05]  /*5c30*/  @P0 EXIT ;  /* 0x000000000000094d */ /* 0x000fea0003800000 */
[----:B------:R-:W-:Y:S01]  /*5c40*/  LOP3.LUT P0, RZ, R8, 0xff, RZ, 0xc0, !PT ;  /* 0x000000ff08ff7812 */ /* 0x000fe2000780c0ff */
[----:B------:R-:W-:Y:S02]  /*5c50*/  IMAD.MOV.U32 R0, RZ, RZ, 0x1 ;  /* 0x00000001ff007424 */ /* 0x000fe400078e00ff */
[----:B------:R-:W-:-:S10]  /*5c60*/  IMAD.MOV.U32 R3, RZ, RZ, RZ ;  /* 0x000000ffff037224 */ /* 0x000fd400078e00ff */
[----:B------:R-:W-:Y:S05]  /*5c70*/  @!P0 BRA `(.L_x_100) ;  /* 0x0000000c00788947 */ /* 0x000fea0003800000 */
[----:B------:R-:W0:Y:S01]  /*5c80*/  LDC R0, c[0x0][0x28c] ;  /* 0x0000a300ff007b82 */ /* 0x000e220000000800 */
[----:B------:R-:W1:Y:S01]  /*5c90*/  S2R R11, SR_CgaCtaId ;  /* 0x00000000000b7919 */ /* 0x000e620000008800 */
[----:B------:R-:W-:Y:S01]  /*5ca0*/  ULDC UR5, c[0x0][0x658] ;  /* 0x0001960000057ab9 */ /* 0x000fe20000000800 */
[----:B------:R-:W-:Y:S01]  /*5cb0*/  UMOV UR7, 0xffffffff ;  /* 0xffffffff00077882 */ /* 0x000fe20000000000 */
[----:B------:R-:W-:Y:S01]  /*5cc0*/  ULDC UR6, c[0x0][0xc] ;  /* 0x0000030000067ab9 */ /* 0x000fe20000000800 */
[----:B------:R-:W-:Y:S01]  /*5cd0*/  USHF.L.U32 UR9, UR7, UR5, URZ ;  /* 0x0000000507097299 */ /* 0x000fe2000800063f */
[----:B------:R-:W-:Y:S01]  /*5ce0*/  BSSY B0, `(.L_x_100) ;  /* 0x00000d7000007945 */ /* 0x000fe20003800000 */
[----:B------:R-:W-:Y:S01]  /*5cf0*/  UMOV UR8, 0x1 ;  /* 0x0000000100087882 */ /* 0x000fe20000000000 */
[----:B------:R-:W-:Y:S01]  /*5d00*/  ULDC UR7, c[0x0][0x10] ;  /* 0x0000040000077ab9 */ /* 0x000fe20000000800 */
[----:B------:R-:W-:Y:S01]  /*5d10*/  USHF.L.U32 UR5, UR8, UR5, URZ ;  /* 0x0000000508057299 */ /* 0x000fe2000800063f */
[----:B------:R-:W-:Y:S01]  /*5d20*/  IMAD.MOV.U32 R9, RZ, RZ, 0x1 ;  /* 0x00000001ff097424 */ /* 0x000fe200078e00ff */
[----:B------:R-:W-:Y:S01]  /*5d30*/  UIMAD.WIDE.U32 UR6, UR6, UR7, URZ ;  /* 0x00000007060672a5 */ /* 0x000fe2000f8e003f */
[----:B------:R-:W-:Y:S01]  /*5d40*/  LOP3.LUT R13, R19, 0x2, RZ, 0xfc, !PT ;  /* 0x00000002130d7812 */ /* 0x000fe200078efcff */
[----:B------:R-:W-:Y:S01]  /*5d50*/  ULDC UR8, c[0x0][0x14] ;  /* 0x0000050000087ab9 */ /* 0x000fe20000000800 */
[----:B------:R-:W-:Y:S01]  /*5d60*/  ULDC UR4, c[0x0][0x600] ;  /* 0x0001800000047ab9 */ /* 0x000fe20000000800 */
[----:B------:R-:W-:-:S02]  /*5d70*/  UIMAD.WIDE.U32 UR30, UR6, UR8, URZ ;  /* 0x00000008061e72a5 */ /* 0x000fc4000f8e003f */
[----:B------:R-:W-:Y:S02]  /*5d80*/  UIMAD UR7, UR7, UR8, URZ ;  /* 0x00000008070772a4 */ /* 0x000fe4000f8e023f */
[----:B------:R-:W-:Y:S02]  /*5d90*/  UIADD3 UR4, UR4, -0x1, URZ ;  /* 0xffffffff04047890 */ /* 0x000fe4000fffe03f */
[----:B------:R-:W-:Y:S02]  /*5da0*/  ULOP3.LUT UR6, URZ, UR9, URZ, 0x33, !UPT ;  /* 0x000000093f067292 */ /* 0x000fe4000f8e333f */
[----:B------:R-:W-:Y:S01]  /*5db0*/  UIADD3 UR7, UR31, UR7, URZ ;  /* 0x000000071f077290 */ /* 0x000fe2000fffe03f */
[----:B0-----:R-:W-:Y:S01]  /*5dc0*/  VIADD R0, R0, 0x7f ;  /* 0x0000007f00007836 */ /* 0x001fe20000000000 */
[----:B------:R-:W-:-:S04]  /*5dd0*/  ULDC.64 UR38, c[0x0][0x198] ;  /* 0x0000660000267ab9 */ /* 0x000fc80000000a00 */
[----:B------:R-:W-:-:S04]  /*5de0*/  SHF.R.S32.HI R3, RZ, 0x1f, R0 ;  /* 0x0000001fff037819 */ /* 0x000fc80000011400 */
[----:B------:R-:W-:Y:S01]  /*5df0*/  LEA.HI R8, R3, R0, RZ, 0x7 ;  /* 0x0000000003087211 */ /* 0x000fe200078f38ff */
[C---:B-1----:R-:W-:Y:S02]  /*5e00*/  IMAD.SHL.U32 R10, R11.reuse, 0x10, RZ ;  /* 0x000000100b0a7824 */ /* 0x042fe400078e00ff */
[----:B------:R-:W-:Y:S01]  /*5e10*/  IMAD.SHL.U32 R11, R11, 0x400, RZ ;  /* 0x000004000b0b7824 */ /* 0x000fe200078e00ff */
[----:B------:R-:W-:Y:S01]  /*5e20*/  SHF.R.S32.HI R8, RZ, 0x7, R8 ;  /* 0x00000007ff087819 */ /* 0x000fe20000011408 */
[----:B------:R-:W-:Y:S01]  /*5e30*/  IMAD.MOV.U32 R0, RZ, RZ, 0x1 ;  /* 0x00000001ff007424 */ /* 0x000fe200078e00ff */
[----:B------:R-:W-:Y:S01]  /*5e40*/  LOP3.LUT R10, R10, 0x10, RZ, 0xc0, !PT ;  /* 0x000000100a0a7812 */ /* 0x000fe200078ec0ff */
[----:B------:R-:W-:Y:S01]  /*5e50*/  IMAD.MOV.U32 R3, RZ, RZ, RZ ;  /* 0x000000ffff037224 */ /* 0x000fe200078e00ff */
[----:B------:R-:W-:Y:S01]  /*5e60*/  LOP3.LUT R11, R11, 0x400, RZ, 0xc0, !PT ;  /* 0x000004000b0b7812 */ /* 0x000fe200078ec0ff */
[----:B------:R-:W-:-:S07]  /*5e70*/  VIADD R12, R8, 0x1 ;  /* 0x00000001080c7836 */ /* 0x000fce0000000000 */
.L_x_111:
[----:B------:R-:W-:-:S03]  /*5e80*/  UMOV UR8, 0xffffffff ;  /* 0xffffffff00087882 */ /* 0x000fc60000000000 */
[----:B------:R-:W-:Y:S05]  /*5e90*/  BRA.DIV UR8, `(.L_x_101) ;  /* 0x0000000e08d87947 */ /* 0x000fea000b800000 */
[----:B------:R-:W-:-:S13]  /*5ea0*/  ELECT P6, URZ, PT ;  /* 0x00000000003f782f */ /* 0x000fda00038c0000 */
.L_x_122:
[----:B------:R-:W0:Y:S01]  /*5eb0*/  LDC R4, c[0x0][0x28c] ;  /* 0x0000a300ff047b82 */ /* 0x000e220000000800 */
[----:B------:R-:W-:Y:S01]  /*5ec0*/  BSSY B1, `(.L_x_102) ;  /* 0x0000044000017945 */ /* 0x000fe20003800000 */
[----:B0-----:R-:W-:-:S13]  /*5ed0*/  ISETP.LT.OR P6, PT, R4, 0x1, !P6 ;  /* 0x000000010400780c */ /* 0x001fda00077c1670 */
[----:B------:R-:W-:Y:S05]  /*5ee0*/  @P6 BRA `(.L_x_103) ;  /* 0x0000000400046947 */ /* 0x000fea0003800000 */
[----:B------:R-:W-:Y:S02]  /*5ef0*/  IMAD R22, R20, 0xc0, RZ ;  /* 0x000000c014167824 */ /* 0x000fe400078e02ff */
[----:B------:R-:W-:Y:S02]  /*5f00*/  IMAD R21, R21, 0x20, R10 ;  /* 0x0000002015157824 */ /* 0x000fe400078e020a */
[----:B------:R-:W-:Y:S02]  /*5f10*/  IMAD.MOV.U32 R24, RZ, RZ, RZ ;  /* 0x000000ffff187224 */ /* 0x000fe400078e00ff */
[----:B------:R-:W-:Y:S02]  /*5f20*/  IMAD.MOV.U32 R4, RZ, RZ, R12 ;  /* 0x000000ffff047224 */ /* 0x000fe400078e000c */
[----:B------:R-:W-:Y:S02]  /*5f30*/  IMAD.MOV.U32 R5, RZ, RZ, R0 ;  /* 0x000000ffff057224 */ /* 0x000fe400078e0000 */
[----:B------:R-:W-:-:S07]  /*5f40*/  IMAD.MOV.U32 R14, RZ, RZ, R3 ;  /* 0x000000ffff0e7224 */ /* 0x000fce00078e0003 */
.L_x_106:
[----:B------:R-:W0:Y:S01]  /*5f50*/  S2R R20, SR_CgaCtaId ;  /* 0x0000000000147919 */ /* 0x000e220000008800 */
[----:B------:R-:W-:Y:S02]  /*5f60*/  MOV R7, 0x400 ;  /* 0x0000040000077802 */ /* 0x000fe40000000f00 */
[----:B------:R-:W-:-:S13]  /*5f70*/  LOP3.LUT P1, RZ, R18, 0x7f, RZ, 0xc0, !PT ;  /* 0x0000007f12ff7812 */ /* 0x000fda000782c0ff */
[----:B------:R-:W1:Y:S01]  /*5f80*/  @!P1 LDC R15, c[0x0][0x500] ;  /* 0x00014000ff0f9b82 */ /* 0x000e620000000800 */
[----:B0-----:R-:W-:Y:S02]  /*5f90*/  LEA R23, R20, R7, 0x18 ;  /* 0x0000000714177211 */ /* 0x001fe400078ec0ff */
[----:B------:R-:W-:-:S03]  /*5fa0*/  SHF.L.U32 R7, R5, 0x1f, RZ ;  /* 0x0000001f05077819 */ /* 0x000fc600000006ff */
[----:B------:R-:W-:-:S04]  /*5fb0*/  IMAD R20, R14, 0x8, R23 ;  /* 0x000000080e147824 */ /* 0x000fc800078e0217 */
[----:B------:R-:W0:Y:S02]  /*5fc0*/  SYNCS.PHASECHK.TRANS64.TRYWAIT P0, [R20+URZ+0x20], R7 ;  /* 0x00002007140075a7 */ /* 0x000e24000800017f */
[----:B01----:R-:W-:Y:S05]  /*5fd0*/  @!P0 BRA `(.L_x_104) ;  /* 0x0000000c00a88947 */ /* 0x003fea0003800000 */
.L_x_123:
[----:B0-----:R-:W-:Y:S01]  /*5fe0*/  PRMT R7, R13, 0x9910, RZ ;  /* 0x000099100d077816 */ /* 0x001fe200000000ff */
[----:B------:R0:W-:Y:S03]  /*5ff0*/  @!P1 SYNCS.ARRIVE.TRANS64 RZ, [R20+URZ], R15 ;  /* 0x0000000f14ff99a7 */ /* 0x0001e6000800003f */
[----:B------:R-:W-:-:S13]  /*6000*/  ISETP.NE.AND P0, PT, R7, 0x2, PT ;  /* 0x000000020700780c */ /* 0x000fda0003f05270 */
[----:B0-----:R-:W-:Y:S05]  /*6010*/  @P0 BRA `(.L_x_105) ;  /* 0x0000000000040947 */ /* 0x001fea0003800000 */
[----:B------:R-:W-:Y:S01]  /*6020*/  BPT.TRAP 0x1 ;  /* 0x000000040000795c */ /* 0x000fe20000300000 */
.L_x_105:
[----:B------:R-:W-:Y:S01]  /*6030*/  IMAD R7, R14, 0xc000, R23 ;  /* 0x0000c0000e077824 */ /* 0x000fe200078e0217 */
[----:B------:R-:W-:Y:S01]  /*6040*/  R2UR UR34, R24 ;  /* 0x00000000182272ca */ /* 0x000fe200000e0000 */
[----:B------:R-:W-:Y:S01]  /*6050*/  VIADD R4, R4, 0xffffffff ;  /* 0xffffffff04047836 */ /* 0x000fe20000000000 */
[----:B------:R-:W-:Y:S01]  /*6060*/  R2UR UR33, R20 ;  /* 0x00000000142172ca */ /* 0x000fe200000e0000 */
[----:B------:R-:W-:Y:S01]  /*6070*/  UIADD3 UR14, UP0, UR38, 0xf0, URZ ;  /* 0x000000f0260e7890 */ /* 0x000fe2000ff1e03f */
[----:B------:R-:W-:Y:S01]  /*6080*/  R2UR UR24, R7 ;  /* 0x00000000071872ca */ /* 0x000fe200000e0000 */
[----:B------:R-:W-:Y:S01]  /*6090*/  IMAD R7, R14, 0x1000, R11 ;  /* 0x000010000e077824 */ /* 0x000fe200078e020b */
[----:B------:R-:W-:Y:S01]  /*60a0*/  R2UR UR36, R6 ;  /* 0x00000000062472ca */ /* 0x000fe200000e0000 */
[----:B------:R-:W-:Y:S01]  /*60b0*/  UIADD3 UR40, UP1, UR38, 0x1f0, URZ ;  /* 0x000001f026287890 */ /* 0x000fe2000ff3e03f */
[----:B------:R-:W-:Y:S01]  /*60c0*/  R2UR UR35, R22 ;  /* 0x00000000162372ca */ /* 0x000fe200000e0000 */
[----:B------:R-:W-:Y:S01]  /*60d0*/  IMAD R7, R7, 0x2, R23 ;  /* 0x0000000207077824 */ /* 0x000fe200078e0217 */
[----:B------:R-:W-:Y:S01]  /*60e0*/  R2UR UR19, R21 ;  /* 0x00000000151372ca */ /* 0x000fe200000e0000 */
[----:B------:R-:W-:Y:S01]  /*60f0*/  UIADD3.X UR15, URZ, UR39, URZ, UP0, !UPT ;  /* 0x000000273f0f7290 */ /* 0x000fe200087fe43f */
[----:B------:R-:W-:Y:S01]  /*6100*/  ISETP.GT.AND P1, PT, R4, 0x1, PT ;  /* 0x000000010400780c */ /* 0x000fe20003f24270 */
[----:B------:R-:W-:Y:S01]  /*6110*/  UIADD3 UR26, UR34, 0x40, URZ ;  /* 0x00000040221a7890 */ /* 0x000fe2000fffe03f */
[----:B------:R-:W-:Y:S01]  /*6120*/  R2UR UR8, R7 ;  /* 0x00000000070872ca */ /* 0x000fe200000e0000 */
[----:B------:R-:W-:Y:S01]  /*6130*/  UIADD3.X UR41, URZ, UR39, URZ, UP1, !UPT ;  /* 0x000000273f297290 */ /* 0x000fe20008ffe43f */
[----:B------:R-:W-:Y:S01]  /*6140*/  VIADD R14, R14, 0x1 ;  /* 0x000000010e0e7836 */ /* 0x000fe20000000000 */
[----:B------:R-:W-:Y:S01]  /*6150*/  UIADD3 UR32, UR24, 0x100, URZ ;  /* 0x0000010018207890 */ /* 0x000fe2000fffe03f */
[----:B------:R-:W-:Y:S01]  /*6160*/  VIADD R24, R24, 0x80 ;  /* 0x0000008018187836 */ /* 0x000fe20000000000 */
[----:B------:R-:W-:Y:S01]  /*6170*/  UIADD3 UR24, UR24, 0x6100, URZ ;  /* 0x0000610018187890 */ /* 0x000fe2000fffe03f */
[----:B------:R-:W-:Y:S01]  /*6180*/  UMOV UR22, 0x0 ;  /* 0x0000000000167882 */ /* 0x000fe20000000000 */
[----:B------:R-:W-:Y:S01]  /*6190*/  UMOV UR23, 0x10000000 ;  /* 0x1000000000177882 */ /* 0x000fe20000000000 */
[----:B------:R-:W-:Y:S01]  /*61a0*/  ISETP.NE.AND P0, PT, R14, 0x4, PT ;  /* 0x000000040e00780c */ /* 0x000fe20003f05270 */
[----:B------:R-:W-:Y:S01]  /*61b0*/  UMOV UR25, UR33 ;  /* 0x0000002100197c82 */ /* 0x000fe20008000000 */
[----:B------:R-:W-:Y:S01]  /*61c0*/  UMOV UR28, UR36 ;  /* 0x00000024001c7c82 */ /* 0x000fe20008000000 */
[----:B------:R-:W-:-:S02]  /*61d0*/  UMOV UR27, UR35 ;  /* 0x00000023001b7c82 */ /* 0x000fc40008000000 */
[----:B------:R-:W-:Y:S01]  /*61e0*/  UIADD3 UR16, UR8, 0x30100, URZ ;  /* 0x0003010008107890 */ /* 0x000fe2000fffe03f */
[----:B------:R0:W-:Y:S01]  /*61f0*/  UTMALDG.3D [UR32], [UR14], desc[UR22] ;  /* 0x000016200e0075b4 */ /* 0x0001e20008011000 */
[----:B------:R-:W-:Y:S01]  /*6200*/  UIADD3 UR8, UR8, 0x31100, URZ ;  /* 0x0003110008087890 */ /* 0x000fe2000fffe03f */
[----:B------:R-:W-:Y:S01]  /*6210*/  SEL R20, RZ, 0x1, P0 ;  /* 0x00000001ff147807 */ /* 0x000fe20000000000 */
[----:B------:R-:W-:Y:S01]  /*6220*/  UMOV UR13, 0x30000 ;  /* 0x00030000000d7882 */ /* 0x000fe20000000000 */
[----:B------:R-:W-:Y:S01]  /*6230*/  UMOV UR17, UR33 ;  /* 0x0000002100117c82 */ /* 0x000fe20008000000 */
[----:B------:R-:W-:Y:S01]  /*6240*/  UMOV UR18, UR34 ;  /* 0x0000002200127c82 */ /* 0x000fe20008000000 */
[----:B------:R-:W-:Y:S01]  /*6250*/  UMOV UR20, UR36 ;  /* 0x0000002400147c82 */ /* 0x000fe20008000000 */
[----:B------:R-:W-:Y:S01]  /*6260*/  UMOV UR9, UR33 ;  /* 0x0000002100097c82 */ /* 0x000fe20008000000 */
[----:B------:R-:W-:Y:S01]  /*6270*/  UMOV UR11, UR19 ;  /* 0x00000013000b7c82 */ /* 0x000fe20008000000 */
[----:B------:R-:W-:Y:S01]  /*6280*/  UMOV UR12, UR36 ;  /* 0x00000024000c7c82 */ /* 0x000fe20008000000 */
[----:B------:R0:W-:Y:S01]  /*6290*/  UTMALDG.3D [UR24], [UR14], desc[UR22] ;  /* 0x000016180e0075b4 */ /* 0x0001e20008011000 */
[----:B------:R-:W-:Y:S01]  /*62a0*/  UMOV UR10, UR26 ;  /* 0x0000001a000a7c82 */ /* 0x000fe20008000000 */
[----:B------:R-:W-:-:S02]  /*62b0*/  LOP3.LUT R5, R5, R20, RZ, 0x3c, !PT ;  /* 0x0000001405057212 */ /* 0x000fc400078e3cff */
[----:B------:R-:W-:Y:S01]  /*62c0*/  SEL R14, R14, RZ, P0 ;  /* 0x000000ff0e0e7207 */ /* 0x000fe20000000000 */
[----:B------:R0:W-:Y:S01]  /*62d0*/  UTMALDG.3D.MULTICAST [UR16], [UR40], UR13, desc[UR22] ;  /* 0x00001610280073b4 */ /* 0x0001e2000801180d */
[----:B------:R0:W-:Y:S02]  /*62e0*/  UTMALDG.3D.MULTICAST [UR8], [UR40], UR13, desc[UR22] ;  /* 0x00001608280073b4 */ /* 0x0001e4000801180d */
[----:B0-----:R-:W-:Y:S05]  /*62f0*/  @P1 BRA `(.L_x_106) ;  /* 0xfffffffc00141947 */ /* 0x001fea000383ffff */
.L_x_103:
[----:B------:R-:W-:Y:S05]  /*6300*/  BSYNC B1 ;  /* 0x0000000000017941 */ /* 0x000fea0003800000 */
.L_x_102:
[----:B------:R-:W-:Y:S01]  /*6310*/  LOP3.LUT P1, RZ, R9, 0xff, RZ, 0xc0, !PT ;  /* 0x000000ff09ff7812 */ /* 0x000fe2000782c0ff */
[----:B------:R-:W-:Y:S01]  /*6320*/  IMAD.IADD R3, R8, 0x1, R3 ;  /* 0x0000000108037824 */ /* 0x000fe200078e0203 */
[----:B------:R-:W-:Y:S01]  /*6330*/  IADD3 R16, P2, R16, UR30, RZ ;  /* 0x0000001e10107c10 */ /* 0x000fe2000ff5e0ff */
[----:B------:R-:W-:Y:S01]  /*6340*/  ULDC.64 UR8, c[0x0][0x650] ;  /* 0x0001940000087ab9 */ /* 0x000fe20000000a00 */
[----:B------:R-:W-:Y:S01]  /*6350*/  BSSY B1, `(.L_x_107) ;  /* 0x000006d000017945 */ /* 0x000fe20003800000 */
[----:B------:R-:W-:Y:S01]  /*6360*/  IMAD.MOV.U32 R20, RZ, RZ, -0x1 ;  /* 0xffffffffff147424 */ /* 0x000fe200078e00ff */
[----:B------:R-:W-:Y:S01]  /*6370*/  ISETP.GT.U32.AND P0, PT, R3, 0x3, PT ;  /* 0x000000030300780c */ /* 0x000fe20003f04070 */
[----:B------:R-:W-:Y:S01]  /*6380*/  IMAD.MOV.U32 R21, RZ, RZ, -0x1 ;  /* 0xffffffffff157424 */ /* 0x000fe200078e00ff */
[----:B------:R-:W-:Y:S02]  /*6390*/  SHF.R.U32.HI R4, RZ, 0x2, R3 ;  /* 0x00000002ff047819 */ /* 0x000fe40000011603 */
[----:B------:R-:W-:-:S02]  /*63a0*/  ISETP.LT.U32.AND P0, PT, R8, 0x4, P0 ;  /* 0x000000040800780c */ /* 0x000fc40000701070 */
[----:B------:R-:W-:Y:S01]  /*63b0*/  IADD3.X R17, R17, UR7, RZ, P2, !PT ;  /* 0x0000000711117c10 */ /* 0x000fe200097fe4ff */
[----:B------:R-:W0:Y:S01]  /*63c0*/  @P1 S2R R6, SR_CgaCtaId ;  /* 0x0000000000061919 */ /* 0x000e220000008800 */
[----:B------:R-:W-:Y:S02]  /*63d0*/  @P1 MOV R5, 0x400 ;  /* 0x0000040000051802 */ /* 0x000fe40000000f00 */
[----:B------:R-:W-:Y:S02]  /*63e0*/  ISETP.GE.U32.AND P2, PT, R16, UR8, PT ;  /* 0x0000000810007c0c */ /* 0x000fe4000bf46070 */
[----:B------:R-:W-:Y:S02]  /*63f0*/  LOP3.LUT R4, R4, 0x1, RZ, 0xc0, !PT ;  /* 0x0000000104047812 */ /* 0x000fe400078ec0ff */
[----:B------:R-:W-:Y:S02]  /*6400*/  LOP3.LUT R3, R3, 0x3, RZ, 0xc0, !PT ;  /* 0x0000000303037812 */ /* 0x000fe400078ec0ff */
[----:B------:R-:W-:-:S02]  /*6410*/  PRMT R9, RZ, 0x7610, R9 ;  /* 0x00007610ff097816 */ /* 0x000fc40000000009 */
[----:B0-----:R-:W-:Y:S01]  /*6420*/  @P1 LEA R5, R6, R5, 0x18 ;  /* 0x0000000506051211 */ /* 0x001fe200078ec0ff */
[----:B------:R-:W-:-:S03]  /*6430*/  IMAD.MOV.U32 R6, RZ, RZ, -0x1 ;  /* 0xffffffffff067424 */ /* 0x000fc600078e00ff */
[----:B------:R0:W-:Y:S01]  /*6440*/  @P1 SYNCS.ARRIVE.TRANS64.A1T0 RZ, [R5+URZ+0x58], RZ ;  /* 0x000058ff05ff19a7 */ /* 0x0001e2000810003f */
[----:B------:R-:W-:-:S04]  /*6450*/  ISETP.NE.U32.AND P1, PT, R4, 0x1, PT ;  /* 0x000000010400780c */ /* 0x000fc80003f25070 */
[----:B------:R-:W-:Y:S02]  /*6460*/  ISETP.GT.U32.AND P1, PT, R8, 0x3, !P1 ;  /* 0x000000030800780c */ /* 0x000fe40004f24070 */
[----:B0-----:R-:W-:Y:S02]  /*6470*/  SEL R5, RZ, 0x1, !P0 ;  /* 0x00000001ff057807 */ /* 0x001fe40004000000 */
[----:B------:R-:W-:Y:S02]  /*6480*/  ISETP.GE.U32.AND.EX P0, PT, R17, UR9, PT, P2 ;  /* 0x0000000911007c0c */ /* 0x000fe4000bf06120 */
[----:B------:R-:W-:-:S04]  /*6490*/  SEL R4, RZ, 0x1, !P1 ;  /* 0x00000001ff047807 */ /* 0x000fc80004800000 */
[----:B------:R-:W-:Y:S02]  /*64a0*/  LOP3.LUT R0, R4, R0, R5, 0x96, !PT ;  /* 0x0000000004007212 */ /* 0x000fe400078e9605 */
[----:B------:R-:W-:-:S05]  /*64b0*/  PRMT R4, RZ, 0x7610, R4 ;  /* 0x00007610ff047816 */ /* 0x000fca0000000004 */
[----:B------:R-:W-:Y:S05]  /*64c0*/  @P0 BRA `(.L_x_108) ;  /* 0x0000000400540947 */ /* 0x000fea0003800000 */
[----:B------:R-:W0:Y:S01]  /*64d0*/  S2R R15, SR_CTAID.X ;  /* 0x00000000000f7919 */ /* 0x000e220000002500 */
[----:B------:R-:W-:Y:S01]  /*64e0*/  ULDC.64 UR8, c[0x0][0x628] ;  /* 0x00018a0000087ab9 */ /* 0x000fe20000000a00 */
[----:B------:R-:W-:Y:S01]  /*64f0*/  ULDC UR11, c[0x0][0x630] ;  /* 0x00018c00000b7ab9 */ /* 0x000fe20000000800 */
[----:B------:R-:W-:Y:S01]  /*6500*/  ISETP.NE.U32.AND P0, PT, RZ, UR8, PT ;  /* 0x00000008ff007c0c */ /* 0x000fe2000bf05070 */
[----:B------:R-:W1:Y:S01]  /*6510*/  S2R R20, SR_CTAID.Y ;  /* 0x0000000000147919 */ /* 0x000e620000002600 */
[----:B------:R-:W-:Y:S01]  /*6520*/  ULDC UR12, c[0x0][0x150] ;  /* 0x00005400000c7ab9 */ /* 0x000fe20000000800 */
[----:B------:R-:W-:Y:S01]  /*6530*/  IMAD.MOV.U32 R4, RZ, RZ, R16 ;  /* 0x000000ffff047224 */ /* 0x000fe200078e0010 */
[----:B------:R-:W-:Y:S01]  /*6540*/  ISETP.NE.AND.EX P0, PT, RZ, UR9, PT, P0 ;  /* 0x00000009ff007c0c */ /* 0x000fe2000bf05300 */
[----:B------:R-:W-:Y:S01]  /*6550*/  IMAD.MOV.U32 R5, RZ, RZ, R17 ;  /* 0x000000ffff057224 */ /* 0x000fe200078e0011 */
[----:B0-----:R-:W-:-:S11]  /*6560*/  I2FP.F32.U32 R22, R15 ;  /* 0x0000000f00167245 */ /* 0x001fd60000201000 */
[----:B------:R-:W-:Y:S05]  /*6570*/  @!P0 BRA `(.L_x_109) ;  /* 0x0000000000288947 */ /* 0x000fea0003800000 */
[----:B------:R-:W-:Y:S02]  /*6580*/  ULDC UR10, c[0x0][0x634] ;  /* 0x00018d00000a7ab9 */ /* 0x000fe40000000800 */
[----:B------:R-:W-:-:S05]  /*6590*/  IADD3 R5, P0, R16, UR10, RZ ;  /* 0x0000000a10057c10 */ /* 0x000fca000ff1e0ff */
[----:B------:R-:W-:-:S04]  /*65a0*/  IMAD.X R21, RZ, RZ, R17, P0 ;  /* 0x000000ffff157224 */ /* 0x000fc800000e0611 */
[----:B------:R-:W-:-:S04]  /*65b0*/  IMAD.WIDE.U32 R6, R21, UR8, RZ ;  /* 0x0000000815067c25 */ /* 0x000fc8000f8e00ff */
[----:B------:R-:W-:-:S04]  /*65c0*/  IMAD.WIDE.U32 R6, P0, R5, UR9, R6 ;  /* 0x0000000905067c25 */ /* 0x000fc8000f800006 */
[----:B------:R-:W-:-:S04]  /*65d0*/  IMAD.WIDE.U32 R4, R5, UR8, RZ ;  /* 0x0000000805047c25 */ /* 0x000fc8000f8e00ff */
[----:B------:R-:W-:Y:S01]  /*65e0*/  IMAD.MOV.U32 R4, RZ, RZ, R7 ;  /* 0x000000ffff047224 */ /* 0x000fe200078e0007 */
[----:B------:R-:W-:Y:S01]  /*65f0*/  IADD3 RZ, P1, R5, R6, RZ ;  /* 0x0000000605ff7210 */ /* 0x000fe20007f3e0ff */
[----:B------:R-:W-:-:S04]  /*6600*/  IMAD.X R5, RZ, RZ, RZ, P0 ;  /* 0x000000ffff057224 */ /* 0x000fc800000e06ff */
[----:B------:R-:W-:-:S08]  /*6610*/  IMAD.WIDE.U32.X R4, R21, UR9, R4, P1 ;  /* 0x0000000915047c25 */ /* 0x000fd000088e0404 */
.L_x_109:
[--C-:B------:R-:W-:Y:S01]  /*6620*/  SHF.R.U64 R14, R4, UR11, R5.reuse ;  /* 0x0000000b040e7c19 */ /* 0x100fe20008001205 */
[----:B------:R-:W-:Y:S01]  /*6630*/  FMUL R22, R22, UR12 ;  /* 0x0000000c16167c20 */ /* 0x000fe20008400000 */
[----:B------:R-:W-:Y:S01]  /*6640*/  SHF.R.U32.HI R4, RZ, UR11, R5 ;  /* 0x0000000bff047c19 */ /* 0x000fe20008011605 */
[----:B------:R-:W0:Y:S01]  /*6650*/  LDC R6, c[0x0][0x144] ;  /* 0x00005100ff067b82 */ /* 0x000e220000000800 */
[----:B------:R-:W-:Y:S01]  /*6660*/  IADD3 R5, P0, RZ, -R14, RZ ;  /* 0x8000000eff057210 */ /* 0x000fe20007f1e0ff */
[----:B------:R-:W-:Y:S01]  /*6670*/  ULDC UR10, c[0x0][0x154] ;  /* 0x00005500000a7ab9 */ /* 0x000fe20000000800 */
[----:B-1----:R-:W-:Y:S01]  /*6680*/  I2FP.F32.U32 R7, R20 ;  /* 0x0000001400077245 */ /* 0x002fe20000201000 */
[----:B------:R-:W1:Y:S01]  /*6690*/  F2I.U32.TRUNC.NTZ R22, R22 ;  /* 0x0000001600167305 */ /* 0x000e62000020f000 */
[----:B------:R-:W-:Y:S01]  /*66a0*/  ULDC.64 UR8, c[0x0][0x620] ;  /* 0x0001880000087ab9 */ /* 0x000fe20000000a00 */
[----:B------:R-:W-:Y:S01]  /*66b0*/  IMAD.X R4, RZ, RZ, ~R4, P0 ;  /* 0x000000ffff047224 */ /* 0x000fe200000e0e04 */
[----:B------:R-:W-:Y:S01]  /*66c0*/  ISETP.NE.AND P2, PT, R2, 0x1, PT ;  /* 0x000000010200780c */ /* 0x000fe20003f45270 */
[----:B------:R-:W-:Y:S01]  /*66d0*/  FMUL R23, R7, UR10 ;  /* 0x0000000a07177c20 */ /* 0x000fe20008400000 */
[----:B------:R-:W2:Y:S01]  /*66e0*/  LDC R25, c[0x0][0x148] ;  /* 0x00005200ff197b82 */ /* 0x000ea20000000800 */
[----:B------:R-:W-:Y:S01]  /*66f0*/  IMAD R4, R4, UR8, RZ ;  /* 0x0000000804047c24 */ /* 0x000fe2000f8e02ff */
[----:B------:R-:W-:-:S02]  /*6700*/  ULDC.64 UR10, c[0x0][0x640] ;  /* 0x00019000000a7ab9 */ /* 0x000fc40000000a00 */
[----:B------:R-:W-:Y:S01]  /*6710*/  ISETP.NE.U32.AND P0, PT, RZ, UR10, PT ;  /* 0x0000000aff007c0c */ /* 0x000fe2000bf05070 */
[----:B------:R-:W3:Y:S01]  /*6720*/  F2I.U32.TRUNC.NTZ R23, R23 ;  /* 0x0000001700177305 */ /* 0x000ee2000020f000 */
[C---:B------:R-:W-:Y:S02]  /*6730*/  IMAD R7, R5.reuse, UR9, R4 ;  /* 0x0000000905077c24 */ /* 0x040fe4000f8e0204 */
[----:B------:R-:W-:Y:S01]  /*6740*/  IMAD.WIDE.U32 R4, R5, UR8, R16 ;  /* 0x0000000805047c25 */ /* 0x000fe2000f8e0010 */
[----:B------:R-:W-:Y:S01]  /*6750*/  ULDC UR8, c[0x0][0x618] ;  /* 0x0001860000087ab9 */ /* 0x000fe20000000800 */
[----:B------:R-:W-:Y:S02]  /*6760*/  ISETP.NE.AND.EX P0, PT, RZ, UR11, PT, P0 ;  /* 0x0000000bff007c0c */ /* 0x000fe4000bf05300 */
[----:B------:R-:W-:Y:S02]  /*6770*/  IMAD.IADD R5, R5, 0x1, R7 ;  /* 0x0000000105057824 */ /* 0x000fe400078e0207 */
[----:B-1----:R-:W-:-:S03]  /*6780*/  IMAD.MOV R22, RZ, RZ, -R22 ;  /* 0x000000ffff167224 */ /* 0x002fc600078e0a16 */
[----:B------:R-:W-:Y:S01]  /*6790*/  SHF.R.U64 R21, R4, UR8, R5 ;  /* 0x0000000804157c19 */ /* 0x000fe20008001205 */
[----:B0-----:R-:W-:Y:S01]  /*67a0*/  IMAD R15, R6, R22, R15 ;  /* 0x00000016060f7224 */ /* 0x001fe200078e020f */
[----:B------:R-:W-:Y:S01]  /*67b0*/  SHF.R.U32.HI R4, RZ, UR8, R5 ;  /* 0x00000008ff047c19 */ /* 0x000fe20008011605 */
[----:B------:R-:W-:Y:S01]  /*67c0*/  ULDC UR8, c[0x0][0x608] ;  /* 0x0001820000087ab9 */ /* 0x000fe20000000800 */
[----:B---3--:R-:W-:Y:S02]  /*67d0*/  IMAD.MOV R6, RZ, RZ, -R23 ;  /* 0x000000ffff067224 */ /* 0x008fe400078e0a17 */
[--C-:B------:R-:W-:Y:S02]  /*67e0*/  SHF.R.U64 R22, R21, UR8, R4.reuse ;  /* 0x0000000815167c19 */ /* 0x100fe40008001204 */
[----:B------:R-:W-:Y:S01]  /*67f0*/  SHF.R.U32.HI R5, RZ, UR8, R4 ;  /* 0x00000008ff057c19 */ /* 0x000fe20008011604 */
[----:B------:R-:W-:Y:S01]  /*6800*/  ULDC UR8, c[0x0][0x658] ;  /* 0x0001960000087ab9 */ /* 0x000fe20000000800 */
[----:B--2---:R-:W-:-:S02]  /*6810*/  @P2 IMAD R15, R25, R6, R20 ;  /* 0x00000006190f2224 */ /* 0x004fc400078e0214 */
[--C-:B------:R-:W-:Y:S02]  /*6820*/  SHF.R.U64 R20, R22, UR8, R5.reuse ;  /* 0x0000000816147c19 */ /* 0x100fe40008001205 */
[----:B------:R-:W-:-:S03]  /*6830*/  SHF.R.U32.HI R23, RZ, UR8, R5 ;  /* 0x00000008ff177c19 */ /* 0x000fc60008011605 */
[----:B------:R-:W-:Y:S02]  /*6840*/  IMAD.MOV.U32 R6, RZ, RZ, R20 ;  /* 0x000000ffff067224 */ /* 0x000fe400078e0014 */
[----:B------:R-:W-:Y:S01]  /*6850*/  IMAD.MOV.U32 R5, RZ, RZ, R23 ;  /* 0x000000ffff057224 */ /* 0x000fe200078e0017 */
[----:B------:R-:W-:Y:S06]  /*6860*/  @!P0 BRA `(.L_x_110) ;  /* 0x00000000002c8947 */ /* 0x000fec0003800000 */
        /* <DEDUP_REMOVED lines=9> */
[----:B------:R-:W-:-:S04]  /*6900*/  IMAD.WIDE.U32.X R4, R23, UR11, R4, P1 ;  /* 0x0000000b17047c25 */ /* 0x000fc800088e0404 */
[----:B------:R-:W-:-:S07]  /*6910*/  IMAD.MOV.U32 R6, RZ, RZ, R4 ;  /* 0x000000ffff067224 */ /* 0x000fce00078e0004 */
.L_x_110:
[----:B------:R-:W-:Y:S01]  /*6920*/  ULDC UR8, c[0x0][0x648] ;  /* 0x0001920000087ab9 */ /* 0x000fe20000000800 */
[----:B------:R-:W-:Y:S01]  /*6930*/  LOP3.LUT R4, R22, UR6, RZ, 0xc0, !PT ;  /* 0x0000000616047c12 */ /* 0x000fe2000f8ec0ff */
[----:B------:R-:W-:Y:S01]  /*6940*/  ULDC UR9, c[0x0][0x610] ;  /* 0x0001840000097ab9 */ /* 0x000fe20000000800 */
[----:B------:R-:W-:Y:S01]  /*6950*/  SHF.R.U64 R5, R6, UR8, R5 ;  /* 0x0000000806057c19 */ /* 0x000fe20008001205 */
[----:B------:R-:W-:Y:S01]  /*6960*/  ULDC UR8, c[0x0][0x638] ;  /* 0x00018e0000087ab9 */ /* 0x000fe20000000800 */
[----:B------:R-:W-:Y:S01]  /*6970*/  LOP3.LUT R21, R21, UR4, RZ, 0xc0, !PT ;  /* 0x0000000415157c12 */ /* 0x000fe2000f8ec0ff */
[----:B------:R-:W-:Y:S02]  /*6980*/  IMAD.MOV.U32 R6, RZ, RZ, R14 ;  /* 0x000000ffff067224 */ /* 0x000fe400078e000e */
[----:B------:R-:W-:Y:S02]  /*6990*/  IMAD.MOV R7, RZ, RZ, -R5 ;  /* 0x000000ffff077224 */ /* 0x000fe400078e0a05 */
[----:B------:R-:W-:-:S02]  /*69a0*/  IMAD R4, R5, UR5, R4 ;  /* 0x0000000505047c24 */ /* 0x000fc4000f8e0204 */
[----:B------:R-:W-:Y:S01]  /*69b0*/  IMAD R20, R7, UR8, R20 ;  /* 0x0000000807147c24 */ /* 0x000fe2000f8e0214 */
[----:B------:R-:W-:Y:S01]  /*69c0*/  ULDC UR8, c[0x0][0x600] ;  /* 0x0001800000087ab9 */ /* 0x000fe20000000800 */
[----:B------:R-:W-:Y:S02]  /*69d0*/  IMAD R15, R4, UR9, R15 ;  /* 0x00000009040f7c24 */ /* 0x000fe4000f8e020f */
[----:B------:R-:W-:Y:S02]  /*69e0*/  IMAD R20, R20, UR8, R21 ;  /* 0x0000000814147c24 */ /* 0x000fe4000f8e0215 */
[----:B------:R-:W-:-:S03]  /*69f0*/  IMAD.MOV.U32 R4, RZ, RZ, 0x1 ;  /* 0x00000001ff047424 */ /* 0x000fc600078e00ff */
[----:B------:R-:W-:Y:S02]  /*6a00*/  SEL R21, R20, R15, !P2 ;  /* 0x0000000f14157207 */ /* 0x000fe40005000000 */
[----:B------:R-:W-:-:S07]  /*6a10*/  SEL R20, R15, R20, !P2 ;  /* 0x000000140f147207 */ /* 0x000fce0005000000 */
.L_x_108:
[----:B------:R-:W-:Y:S05]  /*6a20*/  BSYNC B1 ;  /* 0x0000000000017941 */ /* 0x000fea0003800000 */
.L_x_107:
[----:B------:R-:W-:-:S13]  /*6a30*/  LOP3.LUT P0, RZ, R4, 0xff, RZ, 0xc0, !PT ;  /* 0x000000ff04ff7812 */ /* 0x000fda000780c0ff */
[----:B------:R-:W-:Y:S05]  /*6a40*/  @P0 BRA `(.L_x_111) ;  /* 0xfffffff4000c0947 */ /* 0x000fea000383ffff */
[----:B------:R-:W-:Y:S05]  /*6a50*/  BSYNC B0 ;  /* 0x0000000000007941 */ /* 0x000fea0003800000 */
.L_x_100:
[----:B------:R-:W-:-:S03]  /*6a60*/  UMOV UR8, 0xffffffff ;  /* 0xffffffff00087882 */ /* 0x000fc60000000000 */
[----:B------:R-:W-:Y:S05]  /*6a70*/  BRA.DIV UR8, `(.L_x_112) ;  /* 0x0000000608147947 */ /* 0x000fea000b800000 */
[----:B------:R-:W-:-:S13]  /*6a80*/  ELECT P6, URZ, PT ;  /* 0x00000000003f782f */ /* 0x000fda00038c0000 */
.L_x_126:
[----:B------:R-:W-:Y:S04]  /*6a90*/  BSSY B0, `(.L_x_113) ;  /* 0x000002b000007945 */ /* 0x000fe80003800000 */
[----:B------:R-:W-:Y:S05]  /*6aa0*/  @!P6 BRA `(.L_x_114) ;  /* 0x0000000000a4e947 */ /* 0x000fea0003800000 */
[----:B------:R-:W-:-:S04]  /*6ab0*/  LOP3.LUT R19, R19, 0x2, RZ, 0xfc, !PT ;  /* 0x0000000213137812 */ /* 0x000fc800078efcff */
[----:B------:R-:W-:-:S13]  /*6ac0*/  ISETP.NE.AND P0, PT, R19, 0x3, PT ;  /* 0x000000031300780c */ /* 0x000fda0003f05270 */
[----:B------:R-:W-:Y:S05]  /*6ad0*/  @!P0 BRA `(.L_x_115) ;  /* 0x0000000000048947 */ /* 0x000fea0003800000 */
[----:B------:R-:W-:Y:S01]  /*6ae0*/  BPT.TRAP 0x1 ;  /* 0x000000040000795c */ /* 0x000fe20000300000 */
.L_x_115:
[----:B------:R-:W0:Y:S01]  /*6af0*/  S2R R5, SR_CgaCtaId ;  /* 0x0000000000057919 */ /* 0x000e220000008800 */
[----:B------:R-:W-:Y:S02]  /*6b00*/  MOV R2, 0x400 ;  /* 0x0000040000027802 */ /* 0x000fe40000000f00 */
[----:B------:R-:W-:Y:S02]  /*6b10*/  SHF.L.U32 R4, R0, 0x1f, RZ ;  /* 0x0000001f00047819 */ /* 0x000fe400000006ff */
[----:B0-----:R-:W-:-:S05]  /*6b20*/  LEA R2, R5, R2, 0x18 ;  /* 0x0000000205027211 */ /* 0x001fca00078ec0ff */
[----:B------:R-:W-:-:S04]  /*6b30*/  VIADD R2, R2, 0x20 ;  /* 0x0000002002027836 */ /* 0x000fc80000000000 */
[C---:B------:R-:W-:Y:S02]  /*6b40*/  IMAD R7, R3.reuse, 0x8, R2 ;  /* 0x0000000803077824 */ /* 0x040fe400078e0202 */
[----:B------:R-:W-:Y:S02]  /*6b50*/  VIADD R3, R3, 0x1 ;  /* 0x0000000103037836 */ /* 0x000fe40000000000 */
[----:B------:R-:W0:Y:S03]  /*6b60*/  SYNCS.PHASECHK.TRANS64.TRYWAIT P0, [R7+URZ], R4 ;  /* 0x00000004070075a7 */ /* 0x000e26000800017f */
[----:B------:R-:W-:-:S04]  /*6b70*/  ISETP.NE.AND P1, PT, R3, 0x4, PT ;  /* 0x000000040300780c */ /* 0x000fc80003f25270 */
[----:B------:R-:W-:Y:S02]  /*6b80*/  SEL R5, RZ, 0x1, P1 ;  /* 0x00000001ff057807 */ /* 0x000fe40000800000 */
[----:B------:R-:W-:Y:S02]  /*6b90*/  SEL R3, R3, RZ, P1 ;  /* 0x000000ff03037207 */ /* 0x000fe40000800000 */
[----:B------:R-:W-:-:S03]  /*6ba0*/  LOP3.LUT R6, R0, R5, RZ, 0x3c, !PT ;  /* 0x0000000500067212 */ /* 0x000fc600078e3cff */
[----:B------:R-:W-:Y:S01]  /*6bb0*/  IMAD R8, R3, 0x8, R2 ;  /* 0x0000000803087824 */ /* 0x000fe200078e0202 */
[----:B------:R-:W-:Y:S01]  /*6bc0*/  SHF.L.U32 R5, R6, 0x1f, RZ ;  /* 0x0000001f06057819 */ /* 0x000fe200000006ff */
[----:B0-----:R-:W-:Y:S06]  /*6bd0*/  @!P0 BRA `(.L_x_116) ;  /* 0x0000000000dc8947 */ /* 0x001fec0003800000 */
.L_x_127:
[----:B------:R-:W1:Y:S01]  /*6be0*/  SYNCS.PHASECHK.TRANS64.TRYWAIT P0, [R8+URZ], R5 ;  /* 0x00000005080075a7 */ /* 0x000e62000800017f */
[----:B------:R-:W-:-:S05]  /*6bf0*/  VIADD R0, R3, 0x1 ;  /* 0x0000000103007836 */ /* 0x000fca0000000000 */
[----:B------:R-:W-:-:S04]  /*6c00*/  ISETP.NE.AND P1, PT, R0, 0x4, PT ;  /* 0x000000040000780c */ /* 0x000fc80003f25270 */
[----:B------:R-:W-:Y:S02]  /*6c10*/  SEL R3, RZ, 0x1, P1 ;  /* 0x00000001ff037807 */ /* 0x000fe40000800000 */
[----:B0-----:R-:W-:Y:S02]  /*6c20*/  SEL R7, R0, RZ, P1 ;  /* 0x000000ff00077207 */ /* 0x001fe40000800000 */
[----:B------:R-:W-:-:S03]  /*6c30*/  LOP3.LUT R9, R6, R3, RZ, 0x3c, !PT ;  /* 0x0000000306097212 */ /* 0x000fc600078e3cff */
[----:B------:R-:W-:Y:S01]  /*6c40*/  IMAD R11, R7, 0x8, R2 ;  /* 0x00000008070b7824 */ /* 0x000fe200078e0202 */
[----:B------:R-:W-:Y:S01]  /*6c50*/  SHF.L.U32 R6, R9, 0x1f, RZ ;  /* 0x0000001f09067819 */ /* 0x000fe200000006ff */
[----:B-1----:R-:W-:Y:S06]  /*6c60*/  @!P0 BRA `(.L_x_117) ;  /* 0x0000000000cc8947 */ /* 0x002fec0003800000 */
.L_x_128:
[----:B------:R-:W1:Y:S01]  /*6c70*/  SYNCS.PHASECHK.TRANS64.TRYWAIT P0, [R11+URZ], R6 ;  /* 0x000000060b0075a7 */ /* 0x000e62000800017f */
[----:B------:R-:W-:-:S05]  /*6c80*/  VIADD R0, R7, 0x1 ;  /* 0x0000000107007836 */ /* 0x000fca0000000000 */
[----:B------:R-:W-:-:S04]  /*6c90*/  ISETP.NE.AND P1, PT, R0, 0x4, PT ;  /* 0x000000040000780c */ /* 0x000fc80003f25270 */
[----:B------:R-:W-:Y:S02]  /*6ca0*/  SEL R4, RZ, 0x1, P1 ;  /* 0x00000001ff047807 */ /* 0x000fe40000800000 */
[----:B------:R-:W-:Y:S02]  /*6cb0*/  SEL R3, R0, RZ, P1 ;  /* 0x000000ff00037207 */ /* 0x000fe40000800000 */
[----:B------:R-:W-:Y:S01]  /*6cc0*/  LOP3.LUT R0, R9, R4, RZ, 0x3c, !PT ;  /* 0x0000000409007212 */ /* 0x000fe200078e3cff */
[----:B-1----:R-:W-:Y:S06]  /*6cd0*/  @!P0 BRA `(.L_x_118) ;  /* 0x0000000000c48947 */ /* 0x002fec0003800000 */
.L_x_129:
[----:B------:R-:W-:Y:S01]  /*6ce0*/  IMAD R3, R3, 0x8, R2 ;  /* 0x0000000803037824 */ /* 0x000fe200078e0202 */
[----:B------:R-:W-:-:S07]  /*6cf0*/  SHF.L.U32 R0, R0, 0x1f, RZ ;  /* 0x0000001f00007819 */ /* 0x000fce00000006ff */
.L_x_119:
[----:B--2---:R2:W3:Y:S02]  /*6d00*/  SYNCS.PHASECHK.TRANS64.TRYWAIT P0, [R3+URZ], R0 ;  /* 0x00000000030075a7 */ /* 0x0044e4000800017f */
[----:B---3--:R-:W-:Y:S05]  /*6d10*/  @!P0 NANOSLEEP.SYNCS 0x989680 ;  /* 0x009896800000895d */ /* 0x008fea0003900000 */
[----:B------:R-:W3:Y:S02]  /*6d20*/  @!P0 SYNCS.PHASECHK.TRANS64 P0, [R3+URZ], R0 ;  /* 0x00000000030085a7 */ /* 0x000ee4000800007f */
[----:B---3--:R-:W-:Y:S05]  /*6d30*/  @!P0 BRA `(.L_x_119) ;  /* 0xfffffffc00f08947 */ /* 0x008fea000383ffff */
.L_x_114:
[----:B------:R-:W-:Y:S05]  /*6d40*/  BSYNC B0 ;  /* 0x0000000000007941 */ /* 0x000fea0003800000 */
.L_x_113:
[----:B------:R-:W-:Y:S05]  /*6d50*/  EXIT ;  /* 0x000000000000794d */ /* 0x000fea0003800000 */
.L_x_21:
[----:B----4-:R4:W0:Y:S02]  /*6d60*/  SYNCS.PHASECHK.TRANS64.TRYWAIT P1, [R3+URZ], R0 ;  /* 0x00000000030075a7 */ /* 0x010824000802017f */
[----:B0-----:R-:W-:Y:S05]  /*6d70*/  @!P1 NANOSLEEP.SYNCS 0x989680 ;  /* 0x009896800000995d */ /* 0x001fea0003900000 */
[----:B------:R-:W0:Y:S02]  /*6d80*/  @!P1 SYNCS.PHASECHK.TRANS64 P1, [R3+URZ], R0 ;  /* 0x00000000030095a7 */ /* 0x000e24000802007f */
[----:B0-----:R-:W-:Y:S05]  /*6d90*/  @!P1 BRA `(.L_x_21) ;  /* 0xfffffffc00f09947 */ /* 0x001fea000383ffff */
[----:B------:R-:W-:Y:S05]  /*6da0*/  BRA `(.L_x_20) ;  /* 0xffffffa400d87947 */ /* 0x000fea000383ffff */
.L_x_26:
[----:B-1----:R1:W3:Y:S02]  /*6db0*/  SYNCS.PHASECHK.TRANS64.TRYWAIT P1, [R5+URZ], R4 ;  /* 0x00000004050075a7 */ /* 0x0022e4000802017f */
[----:B---3--:R-:W-:Y:S05]  /*6dc0*/  @!P1 NANOSLEEP.SYNCS 0x989680 ;  /* 0x009896800000995d */ /* 0x008fea0003900000 */
[----:B------:R-:W3:Y:S02]  /*6dd0*/  @!P1 SYNCS.PHASECHK.TRANS64 P1, [R5+URZ], R4 ;  /* 0x00000004050095a7 */ /* 0x000ee4000802007f */
[----:B---3--:R-:W-:Y:S05]  /*6de0*/  @!P1 BRA `(.L_x_26) ;  /* 0xfffffffc00f09947 */ /* 0x008fea000383ffff */
[----:B------:R-:W-:Y:S05]  /*6df0*/  BRA `(.L_x_25) ;  /* 0xffffffac00fc7947 */ /* 0x000fea000383ffff */
.L_x_101:
[----:B------:R-:W-:Y:S01]  /*6e00*/  BSSY B1, `(.L_x_120) ;  /* 0x0000006000017945 */ /* 0x000fe20003800000 */
[----:B------:R-:W-:-:S07]  /*6e10*/  IMAD.MOV.U32 R15, RZ, RZ, -0x1 ;  /* 0xffffffffff0f7424 */ /* 0x000fce00078e00ff */
[----:B------:R-:W-:Y:S05]  /*6e20*/  WARPSYNC.COLLECTIVE R15, `(.L_x_121) ;  /* 0x000000000f0c7348 */ /* 0x000fea0003c00000 */
[----:B------:R-:W-:Y:S02]  /*6e30*/  ELECT P6, UR62, PT ;  /* 0x00000000003e782f */ /* 0x000fe400038c0000 */
[----:B------:R-:W-:Y:S01]  /*6e40*/  MOV R14, UR62 ;  /* 0x0000003e000e7c02 */ /* 0x000fe20008000f00 */
[----:B------:R-:W-:Y:S10]  /*6e50*/  ENDCOLLECTIVE ;  /* 0x000000000000791b */ /* 0x000ff40003800000 */
.L_x_121:
[----:B------:R-:W-:Y:S05]  /*6e60*/  BSYNC B1 ;  /* 0x0000000000017941 */ /* 0x000fea0003800000 */
.L_x_120:
[----:B------:R-:W-:Y:S05]  /*6e70*/  BRA `(.L_x_122) ;  /* 0xfffffff0000c7947 */ /* 0x000fea000383ffff */
.L_x_104:
[----:B0-----:R0:W1:Y:S02]  /*6e80*/  SYNCS.PHASECHK.TRANS64.TRYWAIT P0, [R20+URZ+0x20], R7 ;  /* 0x00002007140075a7 */ /* 0x001064000800017f */
[----:B-1----:R-:W-:Y:S05]  /*6e90*/  @!P0 NANOSLEEP.SYNCS 0x989680 ;  /* 0x009896800000895d */ /* 0x002fea0003900000 */
[----:B------:R-:W1:Y:S02]  /*6ea0*/  @!P0 SYNCS.PHASECHK.TRANS64 P0, [R20+URZ+0x20], R7 ;  /* 0x00002007140085a7 */ /* 0x000e64000800007f */
[----:B-1----:R-:W-:Y:S05]  /*6eb0*/  @!P0 BRA `(.L_x_104) ;  /* 0xfffffffc00f08947 */ /* 0x002fea000383ffff */
[----:B------:R-:W-:Y:S05]  /*6ec0*/  BRA `(.L_x_123) ;  /* 0xfffffff000447947 */ /* 0x000fea000383ffff */
.L_x_112:
[----:B------:R-:W-:Y:S01]  /*6ed0*/  BSSY B0, `(.L_x_124) ;  /* 0x0000006000007945 */ /* 0x000fe20003800000 */
[----:B------:R-:W-:-:S07]  /*6ee0*/  IMAD.MOV.U32 R15, RZ, RZ, -0x1 ;  /* 0xffffffffff0f7424 */ /* 0x000fce00078e00ff */
[----:B------:R-:W-:Y:S05]  /*6ef0*/  WARPSYNC.COLLECTIVE R15, `(.L_x_125) ;  /* 0x000000000f0c7348 */ /* 0x000fea0003c00000 */
[----:B------:R-:W-:Y:S02]  /*6f00*/  ELECT P6, UR62, PT ;  /* 0x00000000003e782f */ /* 0x000fe400038c0000 */
[----:B------:R-:W-:Y:S01]  /*6f10*/  MOV R14, UR62 ;  /* 0x0000003e000e7c02 */ /* 0x000fe20008000f00 */
[----:B------:R-:W-:Y:S10]  /*6f20*/  ENDCOLLECTIVE ;  /* 0x000000000000791b */ /* 0x000ff40003800000 */
.L_x_125:
[----:B------:R-:W-:Y:S05]  /*6f30*/  BSYNC B0 ;  /* 0x0000000000007941 */ /* 0x000fea0003800000 */
.L_x_124:
[----:B------:R-:W-:Y:S05]  /*6f40*/  BRA `(.L_x_126) ;  /* 0xfffffff800d07947 */ /* 0x000fea000383ffff */
.L_x_116:
[----:B0-----:R0:W1:Y:S02]  /*6f50*/  SYNCS.PHASECHK.TRANS64.TRYWAIT P0, [R7+URZ], R4 ;  /* 0x00000004070075a7 */ /* 0x001064000800017f */
[----:B-1----:R-:W-:Y:S05]  /*6f60*/  @!P0 NANOSLEEP.SYNCS 0x989680 ;  /* 0x009896800000895d */ /* 0x002fea0003900000 */
[----:B------:R-:W1:Y:S02]  /*6f70*/  @!P0 SYNCS.PHASECHK.TRANS64 P0, [R7+URZ], R4 ;  /* 0x00000004070085a7 */ /* 0x000e64000800007f */
[----:B-1----:R-:W-:Y:S05]  /*6f80*/  @!P0 BRA `(.L_x_116) ;  /* 0xfffffffc00f08947 */ /* 0x002fea000383ffff */
[----:B------:R-:W-:Y:S05]  /*6f90*/  BRA `(.L_x_127) ;  /* 0xfffffffc00107947 */ /* 0x000fea000383ffff */
.L_x_117:
[----:B0-----:R0:W1:Y:S02]  /*6fa0*/  SYNCS.PHASECHK.TRANS64.TRYWAIT P0, [R8+URZ], R5 ;  /* 0x00000005080075a7 */ /* 0x001064000800017f */
[----:B-1----:R-:W-:Y:S05]  /*6fb0*/  @!P0 NANOSLEEP.SYNCS 0x989680 ;  /* 0x009896800000895d */ /* 0x002fea0003900000 */
[----:B------:R-:W1:Y:S02]  /*6fc0*/  @!P0 SYNCS.PHASECHK.TRANS64 P0, [R8+URZ], R5 ;  /* 0x00000005080085a7 */ /* 0x000e64000800007f */
[----:B-1----:R-:W-:Y:S05]  /*6fd0*/  @!P0 BRA `(.L_x_117) ;  /* 0xfffffffc00f08947 */ /* 0x002fea000383ffff */
[----:B------:R-:W-:Y:S05]  /*6fe0*/  BRA `(.L_x_128) ;  /* 0xfffffffc00207947 */ /* 0x000fea000383ffff */
.L_x_118:
[----:B-1----:R1:W2:Y:S02]  /*6ff0*/  SYNCS.PHASECHK.TRANS64.TRYWAIT P0, [R11+URZ], R6 ;  /* 0x000000060b0075a7 */ /* 0x0022a4000800017f */
[----:B--2---:R-:W-:Y:S05]  /*7000*/  @!P0 NANOSLEEP.SYNCS 0x989680 ;  /* 0x009896800000895d */ /* 0x004fea0003900000 */
[----:B------:R-:W2:Y:S02]  /*7010*/  @!P0 SYNCS.PHASECHK.TRANS64 P0, [R11+URZ], R6 ;  /* 0x000000060b0085a7 */ /* 0x000ea4000800007f */
[----:B--2---:R-:W-:Y:S05]  /*7020*/  @!P0 BRA `(.L_x_118) ;  /* 0xfffffffc00f08947 */ /* 0x004fea000383ffff */
[----:B------:R-:W-:Y:S05]  /*7030*/  BRA `(.L_x_129) ;  /* 0xfffffffc00287947 */ /* 0x000fea000383ffff */
.L_x_130:
[----:B------:R-:W-:-:S00]  /*7040*/  BRA `(.L_x_130) ;  /* 0xfffffffc00fc7947 */ /* 0x000fc0000383ffff */
[----:B------:R-:W-:-:S00]  /*7050*/  NOP ;  /* 0x0000000000007918 */ /* 0x000fc00000000000 */
        /* <DEDUP_REMOVED lines=10> */
.L_x_131:


//--------------------- .nv.global.init           --------------------------
	.section	.nv.global.init,"aw",@progbits
.nv.global.init:
	.type		$str$22,@object
	.size		$str$22,($str$23 - $str$22)
$str$22:
        /*0000*/ 	.byte	0x6b, 0x5f, 0x74, 0x69, 0x6c, 0x65, 0x5f, 0x63, 0x6f, 0x75, 0x6e, 0x74, 0x20, 0x3e, 0x3d, 0x20
        /*0010*/ 	.byte	0x31, 0x00
	.type		$str$23,@object
	.size		$str$23,(__unnamed_1 - $str$23)
$str$23:
        /*0012*/ 	.byte	0x2f, 0x74, 0x6d, 0x70, 0x2f, 0x63, 0x75, 0x74, 0x6c, 0x61, 0x73, 0x73, 0x5f, 0x73, 0x77, 0x65
        /*0022*/ 	.byte	0x65, 0x70, 0x5f, 0x73, 0x72, 0x63, 0x2f, 0x69, 0x6e, 0x63, 0x6c, 0x75, 0x64, 0x65, 0x2f, 0x63
        /*0032*/ 	.byte	0x75, 0x74, 0x6c, 0x61, 0x73, 0x73, 0x2f, 0x67, 0x65, 0x6d, 0x6d, 0x2f, 0x63, 0x6f, 0x6c, 0x6c
        /*0042*/ 	.byte	0x65, 0x63, 0x74, 0x69, 0x76, 0x65, 0x2f, 0x73, 0x6d, 0x39, 0x30, 0x5f, 0x6d, 0x6d, 0x61, 0x5f
        /*0052*/ 	.byte	0x74, 0x6d, 0x61, 0x5f, 0x67, 0x6d, 0x6d, 0x61, 0x5f, 0x73, 0x73, 0x5f, 0x77, 0x61, 0x72, 0x70
        /*0062*/ 	.byte	0x73, 0x70, 0x65, 0x63, 0x69, 0x61, 0x6c, 0x69, 0x7a, 0x65, 0x64, 0x2e, 0x68, 0x70, 0x70, 0x00
	.type		__unnamed_1,@object
	.size		__unnamed_1,(.L_0 - __unnamed_1)
__unnamed_1:
        /*0072*/ 	.byte	0x76, 0x6f, 0x69, 0x64, 0x20, 0x63, 0x75, 0x74, 0x6c, 0x61, 0x73, 0x73, 0x3a, 0x3a, 0x67, 0x65
        /* <DEDUP_REMOVED lines=180> */
        /*0bc2*/ 	.byte	0x74, 0x79, 0x5d, 0x00
.L_0:


//--------------------- .nv.shared._ZN7cutlass13device_kernelINS_4gemm6kernel13GemmUniversalIN4cute5tupleIJiiiiEEENS1_10collective13CollectiveMmaINS1_34MainloopSm90TmaGmmaWarpSpecializedILi4ENS5_IJNS4_1CILi2EEENSA_ILi1EEESC_EEENS1_35KernelTmaWarpSpecializedCooperativeEEENS5_IJNSA_ILi192EEENSA_ILi32EEENSA_ILi128EEEEEENS_6half_tENS5_IJlSC_lEEESK_SL_NS4_8TiledMMAINS4_8MMA_AtomIJNS4_4SM904GMMA25MMA_64x32x16_F32F16F16_SSILNSP_5MajorE0ELSR_0ELNSP_7ScaleInE1ELSS_1EEEEEENS4_6LayoutISD_NS5_IJSC_NSA_ILi0EEESW_EEEEENS5_IJNS4_10UnderscoreESZ_SZ_EEEEENS4_13SM90_TMA_LOADENS4_14ComposedLayoutINS4_7SwizzleILi3ELi4ELi3EEENS4_18smem_ptr_flag_bitsILi16EEENSV_INS5_IJNSA_ILi8EEENSA_ILi64EEEEEENS5_IJS19_SC_EEEEEEEvNS4_8identityENS4_23SM90_TMA_LOAD_MULTICASTES1D_vS1E_EENS_8epilogue10collective6detail29Sm90TmaWarpSpecializedAdapterINS1I_15DefaultEpilogueISK_SL_SL_NS1H_6thread17LinearCombinationISK_Li1EffLNS1M_9ScaleType4KindE0ELNS_15FloatRoundStyleE2ESK_EENS1_15EpilogueDefaultEEEEEvvEEEEvNT_6ParamsE --------------------------
	.section	.nv.shared._ZN7cutlass13device_kernelINS_4gemm6kernel13GemmUniversalIN4cute5tupleIJiiiiEEENS1_10collective13CollectiveMmaINS1_34MainloopSm90TmaGmmaWarpSpecializedILi4ENS5_IJNS4_1CILi2EEENSA_ILi1EEESC_EEENS1_35KernelTmaWarpSpecializedCooperativeEEENS5_IJNSA_ILi192EEENSA_ILi32EEENSA_ILi128EEEEEENS_6half_tENS5_IJlSC_lEEESK_SL_NS4_8TiledMMAINS4_8MMA_AtomIJNS4_4SM904GMMA25MMA_64x32x16_F32F16F16_SSILNSP_5MajorE0ELSR_0ELNSP_7ScaleInE1ELSS_1EEEEEENS4_6LayoutISD_NS5_IJSC_NSA_ILi0EEESW_EEEEENS5_IJNS4_10UnderscoreESZ_SZ_EEEEENS4_13SM90_TMA_LOADENS4_14ComposedLayoutINS4_7SwizzleILi3ELi4ELi3EEENS4_18smem_ptr_flag_bitsILi16EEENSV_INS5_IJNSA_ILi8EEENSA_ILi64EEEEEENS5_IJS19_SC_EEEEEEEvNS4_8identityENS4_23SM90_TMA_LOAD_MULTICASTES1D_vS1E_EENS_8epilogue10collective6detail29Sm90TmaWarpSpecializedAdapterINS1I_15DefaultEpilogueISK_SL_SL_NS1H_6thread17LinearCombinationISK_Li1EffLNS1M_9ScaleType4KindE0ELNS_15FloatRoundStyleE2ESK_EENS1_15EpilogueDefaultEEEEEvvEEEEvNT_6ParamsE,"aw",@nobits
	.sectionflags	@""
	.align	16
	.zero		1024


//--------------------- .nv.shared.reserved.0     --------------------------
	.section	.nv.shared.reserved.0,"aw",@nobits
	.weak		__nv_reservedSMEM_offset_0_alias
	.size		__nv_reservedSMEM_offset_0_alias, 0, 0
	.other		__nv_reservedSMEM_offset_0_alias,@"STO_CUDA_RESERVED_SHARED STV_DEFAULT"
__nv_reservedSMEM_offset_0_alias:
	.zero		0


//--------------------- .nv.global                --------------------------
	.section	.nv.global,"aw",@nobits
.nv.global:
	.type		_ZN39_INTERNAL_acfa27be_4_k_cu_45d9557c_88764cute1_E,@object
	.size		_ZN39_INTERNAL_acfa27be_4_k_cu_45d9557c_88764cute1_E,(_ZN39_INTERNAL_acfa27be_4_k_cu_45d9557c_88764cuda3std3__45__cpo6cbeginE - _ZN39_INTERNAL_acfa27be_4_k_cu_45d9557c_88764cute1_E)
_ZN39_INTERNAL_acfa27be_4_k_cu_45d9557c_88764cute1_E:
	.zero		1
	.type		_ZN39_INTERNAL_acfa27be_4_k_cu_45d9557c_88764cuda3std3__45__cpo6cbeginE,@object
	.size		_ZN39_INTERNAL_acfa27be_4_k_cu_45d9557c_88764cuda3std3__45__cpo6cbeginE,(_ZN39_INTERNAL_acfa27be_4_k_cu_45d9557c_88764cuda3std3__48in_placeE - _ZN39_INTERNAL_acfa27be_4_k_cu_45d9557c_88764cuda3std3__45__cpo6cbeginE)
_ZN39_INTERNAL_acfa27be_4_k_cu_45d9557c_88764cuda3std3__45__cpo6cbeginE:
	.zero		1
	.type		_ZN39_INTERNAL_acfa27be_4_k_cu_45d9557c_88764cuda3std3__48in_placeE,@object
	.size		_ZN39_INTERNAL_acfa27be_4_k_cu_45d9557c_88764cuda3std3__48in_placeE,(_ZN39_INTERNAL_acfa27be_4_k_cu_45d9557c_88764cuda3std6ranges3__45__cpo9iter_moveE - _ZN39_INTERNAL_acfa27be_4_k_cu_45d9557c_88764cuda3std3__48in_placeE)
_ZN39_INTERNAL_acfa27be_4_k_cu_45d9557c_88764cuda3std3__48in_placeE:
	.zero		1
	.type		_ZN39_INTERNAL_acfa27be_4_k_cu_45d9557c_88764cuda3std6ranges3__45__cpo9iter_moveE,@object
	.size		_ZN39_INTERNAL_acfa27be_4_k_cu_45d9557c_88764cuda3std6ranges3__45__cpo9iter_moveE,(_ZN39_INTERNAL_acfa27be_4_k_cu_45d9557c_88764cuda3std3__45__cpo5beginE - _ZN39_INTERNAL_acfa27be_4_k_cu_45d9557c_88764cuda3std6ranges3__45__cpo9iter_moveE)
_ZN39_INTERNAL_acfa27be_4_k_cu_45d9557c_88764cuda3std6ranges3__45__cpo9iter_moveE:
	.zero		1
	.type		_ZN39_INTERNAL_acfa27be_4_k_cu_45d9557c_88764cuda3std3__45__cpo5beginE,@object
	.size		_ZN39_INTERNAL_acfa27be_4_k_cu_45d9557c_88764cuda3std3__45__cpo5beginE,(_ZN39_INTERNAL_acfa27be_4_k_cu_45d9557c_88764cuda3std3__441_GLOBAL__N__acfa27be_4_k_cu_45d9557c_88766ignoreE - _ZN39_INTERNAL_acfa27be_4_k_cu_45d9557c_88764cuda3std3__45__cpo5beginE)
_ZN39_INTERNAL_acfa27be_4_k_cu_45d9557c_88764cuda3std3__45__cpo5beginE:
	.zero		1
	.type		_ZN39_INTERNAL_acfa27be_4_k_cu_45d9557c_88764cuda3std3__441_GLOBAL__N__acfa27be_4_k_cu_45d9557c_88766ignoreE,@object
	.size		_ZN39_INTERNAL_acfa27be_4_k_cu_45d9557c_88764cuda3std3__441_GLOBAL__N__acfa27be_4_k_cu_45d9557c_88766ignoreE,(_ZN39_INTERNAL_acfa27be_4_k_cu_45d9557c_88764cute7productE - _ZN39_INTERNAL_acfa27be_4_k_cu_45d9557c_88764cuda3std3__441_GLOBAL__N__acfa27be_4_k_cu_45d9557c_88766ignoreE)
_ZN39_INTERNAL_acfa27be_4_k_cu_45d9557c_88764cuda3std3__441_GLOBAL__N__acfa27be_4_k_cu_45d9557c_88766ignoreE:
	.zero		1
	.type		_ZN39_INTERNAL_acfa27be_4_k_cu_45d9557c_88764cute7productE,@object
	.size		_ZN39_INTERNAL_acfa27be_4_k_cu_45d9557c_88764cute7productE,(_ZN39_INTERNAL_acfa27be_4_k_cu_45d9557c_88764cuda3std3__45__cpo3endE - _ZN39_INTERNAL_acfa27be_4_k_cu_45d9557c_88764cute7productE)
_ZN39_INTERNAL_acfa27be_4_k_cu_45d9557c_88764cute7productE:
	.zero		1
	.type		_ZN39_INTERNAL_acfa27be_4_k_cu_45d9557c_88764cuda3std3__45__cpo3endE,@object
	.size		_ZN39_INTERNAL_acfa27be_4_k_cu_45d9557c_88764cuda3std3__45__cpo3endE,(_ZN39_INTERNAL_acfa27be_4_k_cu_45d9557c_88764cuda3std3__419piecewise_constructE - _ZN39_INTERNAL_acfa27be_4_k_cu_45d9557c_88764cuda3std3__45__cpo3endE)
_ZN39_INTERNAL_acfa27be_4_k_cu_45d9557c_88764cuda3std3__45__cpo3endE:
	.zero		1
	.type		_ZN39_INTERNAL_acfa27be_4_k_cu_45d9557c_88764cuda3std3__419piecewise_constructE,@object
	.size		_ZN39_INTERNAL_acfa27be_4_k_cu_45d9557c_88764cuda3std3__419piecewise_constructE,(_ZN39_INTERNAL_acfa27be_4_k_cu_45d9557c_88764cuda3std3__45__cpo4cendE - _ZN39_INTERNAL_acfa27be_4_k_cu_45d9557c_88764cuda3std3__419piecewise_constructE)
_ZN39_INTERNAL_acfa27be_4_k_cu_45d9557c_88764cuda3std3__419piecewise_constructE:
	.zero		1
	.type		_ZN39_INTERNAL_acfa27be_4_k_cu_45d9557c_88764cuda3std3__45__cpo4cendE,@object
	.size		_ZN39_INTERNAL_acfa27be_4_k_cu_45d9557c_88764cuda3std3__45__cpo4cendE,(_ZN39_INTERNAL_acfa27be_4_k_cu_45d9557c_88764cuda3std6ranges3__45__cpo4swapE - _ZN39_INTERNAL_acfa27be_4_k_cu_45d9557c_88764cuda3std3__45__cpo4cendE)
_ZN39_INTERNAL_acfa27be_4_k_cu_45d9557c_88764cuda3std3__45__cpo4cendE:
	.zero		1
	.type		_ZN39_INTERNAL_acfa27be_4_k_cu_45d9557c_88764cuda3std6ranges3__45__cpo4swapE,@object
	.size		_ZN39_INTERNAL_acfa27be_4_k_cu_45d9557c_88764cuda3std6ranges3__45__cpo4swapE,(.L_8 - _ZN39_INTERNAL_acfa27be_4_k_cu_45d9557c_88764cuda3std6ranges3__45__cpo4swapE)
_ZN39_INTERNAL_acfa27be_4_k_cu_45d9557c_88764cuda3std6ranges3__45__cpo4swapE:
	.zero		1
.L_8:


//--------------------- .nv.constant0._ZN7cutlass13device_kernelINS_4gemm6kernel13GemmUniversalIN4cute5tupleIJiiiiEEENS1_10collective13CollectiveMmaINS1_34MainloopSm90TmaGmmaWarpSpecializedILi4ENS5_IJNS4_1CILi2EEENSA_ILi1EEESC_EEENS1_35KernelTmaWarpSpecializedCooperativeEEENS5_IJNSA_ILi192EEENSA_ILi32EEENSA_ILi128EEEEEENS_6half_tENS5_IJlSC_lEEESK_SL_NS4_8TiledMMAINS4_8MMA_AtomIJNS4_4SM904GMMA25MMA_64x32x16_F32F16F16_SSILNSP_5MajorE0ELSR_0ELNSP_7ScaleInE1ELSS_1EEEEEENS4_6LayoutISD_NS5_IJSC_NSA_ILi0EEESW_EEEEENS5_IJNS4_10UnderscoreESZ_SZ_EEEEENS4_13SM90_TMA_LOADENS4_14ComposedLayoutINS4_7SwizzleILi3ELi4ELi3EEENS4_18smem_ptr_flag_bitsILi16EEENSV_INS5_IJNSA_ILi8EEENSA_ILi64EEEEEENS5_IJS19_SC_EEEEEEEvNS4_8identityENS4_23SM90_TMA_LOAD_MULTICASTES1D_vS1E_EENS_8epilogue10collective6detail29Sm90TmaWarpSpecializedAdapterINS1I_15DefaultEpilogueISK_SL_SL_NS1H_6thread17LinearCombinationISK_Li1EffLNS1M_9ScaleType4KindE0ELNS_15FloatRoundStyleE2ESK_EENS1_15EpilogueDefaultEEEEEvvEEEEvNT_6ParamsE --------------------------
	.section	.nv.constant0._ZN7cutlass13device_kernelINS_4gemm6kernel13GemmUniversalIN4cute5tupleIJiiiiEEENS1_10collective13CollectiveMmaINS1_34MainloopSm90TmaGmmaWarpSpecializedILi4ENS5_IJNS4_1CILi2EEENSA_ILi1EEESC_EEENS1_35KernelTmaWarpSpecializedCooperativeEEENS5_IJNSA_ILi192EEENSA_ILi32EEENSA_ILi128EEEEEENS_6half_tENS5_IJlSC_lEEESK_SL_NS4_8TiledMMAINS4_8MMA_AtomIJNS4_4SM904GMMA25MMA_64x32x16_F32F16F16_SSILNSP_5MajorE0ELSR_0ELNSP_7ScaleInE1ELSS_1EEEEEENS4_6LayoutISD_NS5_IJSC_NSA_ILi0EEESW_EEEEENS5_IJNS4_10UnderscoreESZ_SZ_EEEEENS4_13SM90_TMA_LOADENS4_14ComposedLayoutINS4_7SwizzleILi3ELi4ELi3EEENS4_18smem_ptr_flag_bitsILi16EEENSV_INS5_IJNSA_ILi8EEENSA_ILi64EEEEEENS5_IJS19_SC_EEEEEEEvNS4_8identityENS4_23SM90_TMA_LOAD_MULTICASTES1D_vS1E_EENS_8epilogue10collective6detail29Sm90TmaWarpSpecializedAdapterINS1I_15DefaultEpilogueISK_SL_SL_NS1H_6thread17LinearCombinationISK_Li1EffLNS1M_9ScaleType4KindE0ELNS_15FloatRoundStyleE2ESK_EENS1_15EpilogueDefaultEEEEEvvEEEEvNT_6ParamsE,"a",@progbits
	.sectionflags	@""
	.align	4
.nv.constant0._ZN7cutlass13device_kernelINS_4gemm6kernel13GemmUniversalIN4cute5tupleIJiiiiEEENS1_10collective13CollectiveMmaINS1_34MainloopSm90TmaGmmaWarpSpecializedILi4ENS5_IJNS4_1CILi2EEENSA_ILi1EEESC_EEENS1_35KernelTmaWarpSpecializedCooperativeEEENS5_IJNSA_ILi192EEENSA_ILi32EEENSA_ILi128EEEEEENS_6half_tENS5_IJlSC_lEEESK_SL_NS4_8TiledMMAINS4_8MMA_AtomIJNS4_4SM904GMMA25MMA_64x32x16_F32F16F16_SSILNSP_5MajorE0ELSR_0ELNSP_7ScaleInE1ELSS_1EEEEEENS4_6LayoutISD_NS5_IJSC_NSA_ILi0EEESW_EEEEENS5_IJNS4_10UnderscoreESZ_SZ_EEEEENS4_13SM90_TMA_LOADENS4_14ComposedLayoutINS4_7SwizzleILi3ELi4ELi3EEENS4_18smem_ptr_flag_bitsILi16EEENSV_INS5_IJNSA_ILi8EEENSA_ILi64EEEEEENS5_IJS19_SC_EEEEEEEvNS4_8identityENS4_23SM90_TMA_LOAD_MULTICASTES1D_vS1E_EENS_8epilogue10collective6detail29Sm90TmaWarpSpecializedAdapterINS1I_15DefaultEpilogueISK_SL_SL_NS1H_6thread17LinearCombinationISK_Li1EffLNS1M_9ScaleType4KindE0ELNS_15FloatRoundStyleE2ESK_EENS1_15EpilogueDefaultEEEEEvvEEEEvNT_6ParamsE:
	.zero		1664


//--------------------- SYMBOLS --------------------------

	.type		.nv.reservedSmem.offset0,@object
	.size		.nv.reservedSmem.offset0,0x4
	.type		__assertfail,@function
